//
// Generated by NVIDIA NVVM Compiler
//
// Compiler Build ID: CL-36424714
// Cuda compilation tools, release 13.0, V13.0.88
// Based on NVVM 20.0.0
//

.version 9.0
.target sm_100
.address_size 64

	// .globl	_Z9reductionPmjjj
.const .align 1 .b8 alleles[2496];

.visible .entry _Z9reductionPmjjj(
	.param .u64 .ptr .align 1 _Z9reductionPmjjj_param_0,
	.param .u32 _Z9reductionPmjjj_param_1,
	.param .u32 _Z9reductionPmjjj_param_2,
	.param .u32 _Z9reductionPmjjj_param_3
)
{
	.reg .pred 	%p<25>;
	.reg .b32 	%r<211>;
	.reg .b64 	%rd<213>;

	ld.param.u64 	%rd2, [_Z9reductionPmjjj_param_0];
	ld.param.u32 	%r80, [_Z9reductionPmjjj_param_1];
	ld.param.u32 	%r81, [_Z9reductionPmjjj_param_2];
	ld.param.u32 	%r82, [_Z9reductionPmjjj_param_3];
	cvta.to.global.u64 	%rd1, %rd2;
	mov.u32 	%r1, %ctaid.x;
	mov.u32 	%r83, %tid.x;
	mul.lo.s32 	%r2, %r82, %r83;
	setp.lt.u32 	%p1, %r82, 2;
	setp.eq.s32 	%p2, %r80, 0;
	or.pred  	%p3, %p1, %p2;
	@%p3 bra 	$L__BB0_14;
	and.b32  	%r3, %r80, 7;
	add.s32 	%r4, %r3, -1;
	and.b32  	%r5, %r80, 3;
	and.b32  	%r6, %r80, -8;
	and.b32  	%r7, %r80, 1;
	mov.b32 	%r185, 1;
$L__BB0_2:
	setp.lt.u32 	%p4, %r80, 8;
	add.s32 	%r9, %r185, %r2;
	mov.b32 	%r188, 0;
	@%p4 bra 	$L__BB0_5;
	mov.b32 	%r186, 0;
$L__BB0_4:
	.pragma "nounroll";
	mad.lo.s32 	%r87, %r186, %r81, %r1;
	mul.lo.s32 	%r88, %r87, %r81;
	add.s32 	%r89, %r9, %r88;
	add.s32 	%r90, %r88, %r2;
	mul.wide.u32 	%rd3, %r89, 8;
	add.s64 	%rd4, %rd1, %rd3;
	ld.global.u64 	%rd5, [%rd4];
	mul.wide.u32 	%rd6, %r90, 8;
	add.s64 	%rd7, %rd1, %rd6;
	ld.global.u64 	%rd8, [%rd7];
	add.s64 	%rd9, %rd8, %rd5;
	st.global.u64 	[%rd7], %rd9;
	add.s32 	%r91, %r87, %r81;
	mul.lo.s32 	%r92, %r91, %r81;
	add.s32 	%r93, %r9, %r92;
	add.s32 	%r94, %r92, %r2;
	mul.wide.u32 	%rd10, %r93, 8;
	add.s64 	%rd11, %rd1, %rd10;
	ld.global.u64 	%rd12, [%rd11];
	mul.wide.u32 	%rd13, %r94, 8;
	add.s64 	%rd14, %rd1, %rd13;
	ld.global.u64 	%rd15, [%rd14];
	add.s64 	%rd16, %rd15, %rd12;
	st.global.u64 	[%rd14], %rd16;
	add.s32 	%r95, %r91, %r81;
	mul.lo.s32 	%r96, %r95, %r81;
	add.s32 	%r97, %r9, %r96;
	add.s32 	%r98, %r96, %r2;
	mul.wide.u32 	%rd17, %r97, 8;
	add.s64 	%rd18, %rd1, %rd17;
	ld.global.u64 	%rd19, [%rd18];
	mul.wide.u32 	%rd20, %r98, 8;
	add.s64 	%rd21, %rd1, %rd20;
	ld.global.u64 	%rd22, [%rd21];
	add.s64 	%rd23, %rd22, %rd19;
	st.global.u64 	[%rd21], %rd23;
	add.s32 	%r99, %r95, %r81;
	mul.lo.s32 	%r100, %r99, %r81;
	add.s32 	%r101, %r9, %r100;
	add.s32 	%r102, %r100, %r2;
	mul.wide.u32 	%rd24, %r101, 8;
	add.s64 	%rd25, %rd1, %rd24;
	ld.global.u64 	%rd26, [%rd25];
	mul.wide.u32 	%rd27, %r102, 8;
	add.s64 	%rd28, %rd1, %rd27;
	ld.global.u64 	%rd29, [%rd28];
	add.s64 	%rd30, %rd29, %rd26;
	st.global.u64 	[%rd28], %rd30;
	add.s32 	%r103, %r99, %r81;
	mul.lo.s32 	%r104, %r103, %r81;
	add.s32 	%r105, %r9, %r104;
	add.s32 	%r106, %r104, %r2;
	mul.wide.u32 	%rd31, %r105, 8;
	add.s64 	%rd32, %rd1, %rd31;
	ld.global.u64 	%rd33, [%rd32];
	mul.wide.u32 	%rd34, %r106, 8;
	add.s64 	%rd35, %rd1, %rd34;
	ld.global.u64 	%rd36, [%rd35];
	add.s64 	%rd37, %rd36, %rd33;
	st.global.u64 	[%rd35], %rd37;
	add.s32 	%r107, %r103, %r81;
	mul.lo.s32 	%r108, %r107, %r81;
	add.s32 	%r109, %r9, %r108;
	add.s32 	%r110, %r108, %r2;
	mul.wide.u32 	%rd38, %r109, 8;
	add.s64 	%rd39, %rd1, %rd38;
	ld.global.u64 	%rd40, [%rd39];
	mul.wide.u32 	%rd41, %r110, 8;
	add.s64 	%rd42, %rd1, %rd41;
	ld.global.u64 	%rd43, [%rd42];
	add.s64 	%rd44, %rd43, %rd40;
	st.global.u64 	[%rd42], %rd44;
	add.s32 	%r111, %r107, %r81;
	mul.lo.s32 	%r112, %r111, %r81;
	add.s32 	%r113, %r9, %r112;
	add.s32 	%r114, %r112, %r2;
	mul.wide.u32 	%rd45, %r113, 8;
	add.s64 	%rd46, %rd1, %rd45;
	ld.global.u64 	%rd47, [%rd46];
	mul.wide.u32 	%rd48, %r114, 8;
	add.s64 	%rd49, %rd1, %rd48;
	ld.global.u64 	%rd50, [%rd49];
	add.s64 	%rd51, %rd50, %rd47;
	st.global.u64 	[%rd49], %rd51;
	add.s32 	%r115, %r111, %r81;
	mul.lo.s32 	%r116, %r115, %r81;
	add.s32 	%r117, %r9, %r116;
	add.s32 	%r118, %r116, %r2;
	mul.wide.u32 	%rd52, %r117, 8;
	add.s64 	%rd53, %rd1, %rd52;
	ld.global.u64 	%rd54, [%rd53];
	mul.wide.u32 	%rd55, %r118, 8;
	add.s64 	%rd56, %rd1, %rd55;
	ld.global.u64 	%rd57, [%rd56];
	add.s64 	%rd58, %rd57, %rd54;
	st.global.u64 	[%rd56], %rd58;
	add.s32 	%r186, %r186, 8;
	setp.ne.s32 	%p5, %r186, %r6;
	mov.u32 	%r188, %r6;
	@%p5 bra 	$L__BB0_4;
$L__BB0_5:
	setp.eq.s32 	%p6, %r3, 0;
	@%p6 bra 	$L__BB0_13;
	setp.lt.u32 	%p7, %r4, 3;
	@%p7 bra 	$L__BB0_8;
	mad.lo.s32 	%r119, %r188, %r81, %r1;
	mul.lo.s32 	%r120, %r119, %r81;
	add.s32 	%r121, %r9, %r120;
	add.s32 	%r122, %r120, %r2;
	mul.wide.u32 	%rd59, %r121, 8;
	add.s64 	%rd60, %rd1, %rd59;
	ld.global.u64 	%rd61, [%rd60];
	mul.wide.u32 	%rd62, %r122, 8;
	add.s64 	%rd63, %rd1, %rd62;
	ld.global.u64 	%rd64, [%rd63];
	add.s64 	%rd65, %rd64, %rd61;
	st.global.u64 	[%rd63], %rd65;
	add.s32 	%r123, %r119, %r81;
	mul.lo.s32 	%r124, %r123, %r81;
	add.s32 	%r125, %r9, %r124;
	add.s32 	%r126, %r124, %r2;
	mul.wide.u32 	%rd66, %r125, 8;
	add.s64 	%rd67, %rd1, %rd66;
	ld.global.u64 	%rd68, [%rd67];
	mul.wide.u32 	%rd69, %r126, 8;
	add.s64 	%rd70, %rd1, %rd69;
	ld.global.u64 	%rd71, [%rd70];
	add.s64 	%rd72, %rd71, %rd68;
	st.global.u64 	[%rd70], %rd72;
	add.s32 	%r127, %r123, %r81;
	mul.lo.s32 	%r128, %r127, %r81;
	add.s32 	%r129, %r9, %r128;
	add.s32 	%r130, %r128, %r2;
	mul.wide.u32 	%rd73, %r129, 8;
	add.s64 	%rd74, %rd1, %rd73;
	ld.global.u64 	%rd75, [%rd74];
	mul.wide.u32 	%rd76, %r130, 8;
	add.s64 	%rd77, %rd1, %rd76;
	ld.global.u64 	%rd78, [%rd77];
	add.s64 	%rd79, %rd78, %rd75;
	st.global.u64 	[%rd77], %rd79;
	add.s32 	%r131, %r127, %r81;
	mul.lo.s32 	%r132, %r131, %r81;
	add.s32 	%r133, %r9, %r132;
	add.s32 	%r134, %r132, %r2;
	mul.wide.u32 	%rd80, %r133, 8;
	add.s64 	%rd81, %rd1, %rd80;
	ld.global.u64 	%rd82, [%rd81];
	mul.wide.u32 	%rd83, %r134, 8;
	add.s64 	%rd84, %rd1, %rd83;
	ld.global.u64 	%rd85, [%rd84];
	add.s64 	%rd86, %rd85, %rd82;
	st.global.u64 	[%rd84], %rd86;
	add.s32 	%r188, %r188, 4;
$L__BB0_8:
	setp.eq.s32 	%p8, %r5, 0;
	@%p8 bra 	$L__BB0_13;
	setp.eq.s32 	%p9, %r5, 1;
	@%p9 bra 	$L__BB0_11;
	mad.lo.s32 	%r135, %r188, %r81, %r1;
	mul.lo.s32 	%r136, %r135, %r81;
	add.s32 	%r137, %r9, %r136;
	add.s32 	%r138, %r136, %r2;
	mul.wide.u32 	%rd87, %r137, 8;
	add.s64 	%rd88, %rd1, %rd87;
	ld.global.u64 	%rd89, [%rd88];
	mul.wide.u32 	%rd90, %r138, 8;
	add.s64 	%rd91, %rd1, %rd90;
	ld.global.u64 	%rd92, [%rd91];
	add.s64 	%rd93, %rd92, %rd89;
	st.global.u64 	[%rd91], %rd93;
	add.s32 	%r139, %r135, %r81;
	mul.lo.s32 	%r140, %r139, %r81;
	add.s32 	%r141, %r9, %r140;
	add.s32 	%r142, %r140, %r2;
	mul.wide.u32 	%rd94, %r141, 8;
	add.s64 	%rd95, %rd1, %rd94;
	ld.global.u64 	%rd96, [%rd95];
	mul.wide.u32 	%rd97, %r142, 8;
	add.s64 	%rd98, %rd1, %rd97;
	ld.global.u64 	%rd99, [%rd98];
	add.s64 	%rd100, %rd99, %rd96;
	st.global.u64 	[%rd98], %rd100;
	add.s32 	%r188, %r188, 2;
$L__BB0_11:
	setp.eq.s32 	%p10, %r7, 0;
	@%p10 bra 	$L__BB0_13;
	mad.lo.s32 	%r143, %r188, %r81, %r1;
	mul.lo.s32 	%r144, %r143, %r81;
	add.s32 	%r145, %r9, %r144;
	add.s32 	%r146, %r144, %r2;
	mul.wide.u32 	%rd101, %r145, 8;
	add.s64 	%rd102, %rd1, %rd101;
	ld.global.u64 	%rd103, [%rd102];
	mul.wide.u32 	%rd104, %r146, 8;
	add.s64 	%rd105, %rd1, %rd104;
	ld.global.u64 	%rd106, [%rd105];
	add.s64 	%rd107, %rd106, %rd103;
	st.global.u64 	[%rd105], %rd107;
$L__BB0_13:
	add.s32 	%r185, %r185, 1;
	setp.ne.s32 	%p11, %r185, %r82;
	@%p11 bra 	$L__BB0_2;
$L__BB0_14:
	bar.sync 	0;
	setp.ne.s32 	%p12, %r2, 0;
	@%p12 bra 	$L__BB0_29;
	setp.eq.s32 	%p13, %r80, 0;
	mov.u32 	%r18, %ntid.x;
	setp.lt.u32 	%p14, %r18, 2;
	or.pred  	%p15, %p14, %p13;
	@%p15 bra 	$L__BB0_29;
	and.b32  	%r19, %r80, 7;
	shl.b32 	%r148, %r81, 1;
	add.s32 	%r149, %r1, %r148;
	mul.lo.s32 	%r20, %r81, %r149;
	mad.lo.s32 	%r150, %r81, 3, %r1;
	mul.lo.s32 	%r21, %r81, %r150;
	shl.b32 	%r151, %r81, 2;
	add.s32 	%r152, %r1, %r151;
	mul.lo.s32 	%r22, %r81, %r152;
	mad.lo.s32 	%r153, %r81, 5, %r1;
	mul.lo.s32 	%r23, %r81, %r153;
	mad.lo.s32 	%r154, %r81, 7, %r1;
	mul.lo.s32 	%r24, %r81, %r154;
	mov.b32 	%r190, 1;
$L__BB0_17:
	setp.lt.u32 	%p16, %r80, 8;
	mul.lo.s32 	%r26, %r190, %r82;
	mov.b32 	%r209, 0;
	@%p16 bra 	$L__BB0_20;
	and.b32  	%r156, %r80, -8;
	neg.s32 	%r207, %r156;
	add.s32 	%r157, %r1, %r81;
	mul.lo.s32 	%r206, %r81, %r157;
	add.s32 	%r205, %r206, %r26;
	add.s32 	%r203, %r20, %r26;
	add.s32 	%r201, %r21, %r26;
	add.s32 	%r199, %r22, %r26;
	add.s32 	%r197, %r23, %r26;
	mad.lo.s32 	%r158, %r81, 6, %r1;
	mul.lo.s32 	%r196, %r81, %r158;
	add.s32 	%r195, %r196, %r26;
	add.s32 	%r193, %r24, %r26;
	mul.lo.s32 	%r191, %r1, %r81;
	add.s32 	%r192, %r191, %r26;
	mov.u32 	%r194, %r24;
	mov.u32 	%r198, %r23;
	mov.u32 	%r200, %r22;
	mov.u32 	%r202, %r21;
	mov.u32 	%r204, %r20;
$L__BB0_19:
	.pragma "nounroll";
	and.b32  	%r209, %r80, -8;
	mul.wide.u32 	%rd108, %r192, 8;
	add.s64 	%rd109, %rd1, %rd108;
	ld.global.u64 	%rd110, [%rd109];
	mul.wide.u32 	%rd111, %r191, 8;
	add.s64 	%rd112, %rd1, %rd111;
	ld.global.u64 	%rd113, [%rd112];
	add.s64 	%rd114, %rd113, %rd110;
	st.global.u64 	[%rd112], %rd114;
	mul.wide.u32 	%rd115, %r205, 8;
	add.s64 	%rd116, %rd1, %rd115;
	ld.global.u64 	%rd117, [%rd116];
	mul.wide.u32 	%rd118, %r206, 8;
	add.s64 	%rd119, %rd1, %rd118;
	ld.global.u64 	%rd120, [%rd119];
	add.s64 	%rd121, %rd120, %rd117;
	st.global.u64 	[%rd119], %rd121;
	mul.wide.u32 	%rd122, %r203, 8;
	add.s64 	%rd123, %rd1, %rd122;
	ld.global.u64 	%rd124, [%rd123];
	mul.wide.u32 	%rd125, %r204, 8;
	add.s64 	%rd126, %rd1, %rd125;
	ld.global.u64 	%rd127, [%rd126];
	add.s64 	%rd128, %rd127, %rd124;
	st.global.u64 	[%rd126], %rd128;
	mul.wide.u32 	%rd129, %r201, 8;
	add.s64 	%rd130, %rd1, %rd129;
	ld.global.u64 	%rd131, [%rd130];
	mul.wide.u32 	%rd132, %r202, 8;
	add.s64 	%rd133, %rd1, %rd132;
	ld.global.u64 	%rd134, [%rd133];
	add.s64 	%rd135, %rd134, %rd131;
	st.global.u64 	[%rd133], %rd135;
	mul.wide.u32 	%rd136, %r199, 8;
	add.s64 	%rd137, %rd1, %rd136;
	ld.global.u64 	%rd138, [%rd137];
	mul.wide.u32 	%rd139, %r200, 8;
	add.s64 	%rd140, %rd1, %rd139;
	ld.global.u64 	%rd141, [%rd140];
	add.s64 	%rd142, %rd141, %rd138;
	st.global.u64 	[%rd140], %rd142;
	mul.wide.u32 	%rd143, %r197, 8;
	add.s64 	%rd144, %rd1, %rd143;
	ld.global.u64 	%rd145, [%rd144];
	mul.wide.u32 	%rd146, %r198, 8;
	add.s64 	%rd147, %rd1, %rd146;
	ld.global.u64 	%rd148, [%rd147];
	add.s64 	%rd149, %rd148, %rd145;
	st.global.u64 	[%rd147], %rd149;
	mul.wide.u32 	%rd150, %r195, 8;
	add.s64 	%rd151, %rd1, %rd150;
	ld.global.u64 	%rd152, [%rd151];
	mul.wide.u32 	%rd153, %r196, 8;
	add.s64 	%rd154, %rd1, %rd153;
	ld.global.u64 	%rd155, [%rd154];
	add.s64 	%rd156, %rd155, %rd152;
	st.global.u64 	[%rd154], %rd156;
	mul.wide.u32 	%rd157, %r193, 8;
	add.s64 	%rd158, %rd1, %rd157;
	ld.global.u64 	%rd159, [%rd158];
	mul.wide.u32 	%rd160, %r194, 8;
	add.s64 	%rd161, %rd1, %rd160;
	ld.global.u64 	%rd162, [%rd161];
	add.s64 	%rd163, %rd162, %rd159;
	st.global.u64 	[%rd161], %rd163;
	add.s32 	%r207, %r207, 8;
	mul.lo.s32 	%r159, %r81, %r81;
	shl.b32 	%r160, %r159, 3;
	add.s32 	%r206, %r206, %r160;
	add.s32 	%r205, %r205, %r160;
	add.s32 	%r204, %r204, %r160;
	add.s32 	%r203, %r203, %r160;
	add.s32 	%r202, %r202, %r160;
	add.s32 	%r201, %r201, %r160;
	add.s32 	%r200, %r200, %r160;
	add.s32 	%r199, %r199, %r160;
	add.s32 	%r198, %r198, %r160;
	add.s32 	%r197, %r197, %r160;
	add.s32 	%r196, %r196, %r160;
	add.s32 	%r195, %r195, %r160;
	add.s32 	%r194, %r194, %r160;
	add.s32 	%r193, %r193, %r160;
	add.s32 	%r192, %r192, %r160;
	add.s32 	%r191, %r191, %r160;
	setp.ne.s32 	%p17, %r207, 0;
	@%p17 bra 	$L__BB0_19;
$L__BB0_20:
	setp.eq.s32 	%p18, %r19, 0;
	@%p18 bra 	$L__BB0_28;
	add.s32 	%r161, %r19, -1;
	setp.lt.u32 	%p19, %r161, 3;
	@%p19 bra 	$L__BB0_23;
	mad.lo.s32 	%r162, %r209, %r81, %r1;
	mul.lo.s32 	%r163, %r162, %r81;
	add.s32 	%r164, %r163, %r26;
	mul.wide.u32 	%rd164, %r164, 8;
	add.s64 	%rd165, %rd1, %rd164;
	ld.global.u64 	%rd166, [%rd165];
	mul.wide.u32 	%rd167, %r163, 8;
	add.s64 	%rd168, %rd1, %rd167;
	ld.global.u64 	%rd169, [%rd168];
	add.s64 	%rd170, %rd169, %rd166;
	st.global.u64 	[%rd168], %rd170;
	add.s32 	%r165, %r162, %r81;
	mul.lo.s32 	%r166, %r165, %r81;
	add.s32 	%r167, %r166, %r26;
	mul.wide.u32 	%rd171, %r167, 8;
	add.s64 	%rd172, %rd1, %rd171;
	ld.global.u64 	%rd173, [%rd172];
	mul.wide.u32 	%rd174, %r166, 8;
	add.s64 	%rd175, %rd1, %rd174;
	ld.global.u64 	%rd176, [%rd175];
	add.s64 	%rd177, %rd176, %rd173;
	st.global.u64 	[%rd175], %rd177;
	add.s32 	%r168, %r165, %r81;
	mul.lo.s32 	%r169, %r168, %r81;
	add.s32 	%r170, %r169, %r26;
	mul.wide.u32 	%rd178, %r170, 8;
	add.s64 	%rd179, %rd1, %rd178;
	ld.global.u64 	%rd180, [%rd179];
	mul.wide.u32 	%rd181, %r169, 8;
	add.s64 	%rd182, %rd1, %rd181;
	ld.global.u64 	%rd183, [%rd182];
	add.s64 	%rd184, %rd183, %rd180;
	st.global.u64 	[%rd182], %rd184;
	add.s32 	%r171, %r168, %r81;
	mul.lo.s32 	%r172, %r171, %r81;
	add.s32 	%r173, %r172, %r26;
	mul.wide.u32 	%rd185, %r173, 8;
	add.s64 	%rd186, %rd1, %rd185;
	ld.global.u64 	%rd187, [%rd186];
	mul.wide.u32 	%rd188, %r172, 8;
	add.s64 	%rd189, %rd1, %rd188;
	ld.global.u64 	%rd190, [%rd189];
	add.s64 	%rd191, %rd190, %rd187;
	st.global.u64 	[%rd189], %rd191;
	add.s32 	%r209, %r209, 4;
$L__BB0_23:
	and.b32  	%r174, %r80, 3;
	setp.eq.s32 	%p20, %r174, 0;
	@%p20 bra 	$L__BB0_28;
	setp.eq.s32 	%p21, %r174, 1;
	@%p21 bra 	$L__BB0_26;
	mad.lo.s32 	%r175, %r209, %r81, %r1;
	mul.lo.s32 	%r176, %r175, %r81;
	add.s32 	%r177, %r176, %r26;
	mul.wide.u32 	%rd192, %r177, 8;
	add.s64 	%rd193, %rd1, %rd192;
	ld.global.u64 	%rd194, [%rd193];
	mul.wide.u32 	%rd195, %r176, 8;
	add.s64 	%rd196, %rd1, %rd195;
	ld.global.u64 	%rd197, [%rd196];
	add.s64 	%rd198, %rd197, %rd194;
	st.global.u64 	[%rd196], %rd198;
	add.s32 	%r178, %r175, %r81;
	mul.lo.s32 	%r179, %r178, %r81;
	add.s32 	%r180, %r179, %r26;
	mul.wide.u32 	%rd199, %r180, 8;
	add.s64 	%rd200, %rd1, %rd199;
	ld.global.u64 	%rd201, [%rd200];
	mul.wide.u32 	%rd202, %r179, 8;
	add.s64 	%rd203, %rd1, %rd202;
	ld.global.u64 	%rd204, [%rd203];
	add.s64 	%rd205, %rd204, %rd201;
	st.global.u64 	[%rd203], %rd205;
	add.s32 	%r209, %r209, 2;
$L__BB0_26:
	and.b32  	%r181, %r80, 1;
	setp.eq.b32 	%p22, %r181, 1;
	not.pred 	%p23, %p22;
	@%p23 bra 	$L__BB0_28;
	mad.lo.s32 	%r182, %r209, %r81, %r1;
	mul.lo.s32 	%r183, %r182, %r81;
	add.s32 	%r184, %r183, %r26;
	mul.wide.u32 	%rd206, %r184, 8;
	add.s64 	%rd207, %rd1, %rd206;
	ld.global.u64 	%rd208, [%rd207];
	mul.wide.u32 	%rd209, %r183, 8;
	add.s64 	%rd210, %rd1, %rd209;
	ld.global.u64 	%rd211, [%rd210];
	add.s64 	%rd212, %rd211, %rd208;
	st.global.u64 	[%rd210], %rd212;
$L__BB0_28:
	add.s32 	%r190, %r190, 1;
	setp.ne.s32 	%p24, %r190, %r18;
	@%p24 bra 	$L__BB0_17;
$L__BB0_29:
	ret;

}
	// .globl	_Z7pearsonPmPfjjjjjj
.visible .entry _Z7pearsonPmPfjjjjjj(
	.param .u64 .ptr .align 1 _Z7pearsonPmPfjjjjjj_param_0,
	.param .u64 .ptr .align 1 _Z7pearsonPmPfjjjjjj_param_1,
	.param .u32 _Z7pearsonPmPfjjjjjj_param_2,
	.param .u32 _Z7pearsonPmPfjjjjjj_param_3,
	.param .u32 _Z7pearsonPmPfjjjjjj_param_4,
	.param .u32 _Z7pearsonPmPfjjjjjj_param_5,
	.param .u32 _Z7pearsonPmPfjjjjjj_param_6,
	.param .u32 _Z7pearsonPmPfjjjjjj_param_7
)
{
	.local .align 1 .b8 	__local_depot1[14];
	.reg .b64 	%SP;
	.reg .b64 	%SPL;
	.reg .pred 	%p<109>;
	.reg .b16 	%rs<880>;
	.reg .b32 	%r<325>;
	.reg .b32 	%f<785>;
	.reg .b64 	%rd<301>;

	mov.u64 	%SPL, __local_depot1;
	ld.param.u32 	%r125, [_Z7pearsonPmPfjjjjjj_param_3];
	ld.param.u32 	%r127, [_Z7pearsonPmPfjjjjjj_param_4];
	ld.param.u32 	%r128, [_Z7pearsonPmPfjjjjjj_param_5];
	ld.param.u32 	%r129, [_Z7pearsonPmPfjjjjjj_param_6];
	add.u64 	%rd299, %SPL, 0;
	add.u64 	%rd300, %SPL, 7;
	mov.u32 	%r130, %ctaid.y;
	mov.u32 	%r131, %ntid.y;
	mov.u32 	%r132, %tid.y;
	mad.lo.s32 	%r133, %r130, %r131, %r132;
	mov.u32 	%r134, %ctaid.x;
	mov.u32 	%r135, %ntid.x;
	mov.u32 	%r136, %tid.x;
	mad.lo.s32 	%r137, %r134, %r135, %r136;
	mad.lo.s32 	%r287, %r127, %r125, %r133;
	mad.lo.s32 	%r300, %r128, %r125, %r137;
	max.u32 	%r138, %r287, %r300;
	setp.ge.u32 	%p1, %r138, %r129;
	@%p1 bra 	$L__BB1_50;
	mov.b32 	%r285, 0;
	mov.b32 	%r284, 475020;
	mov.b16 	%rs666, 0;
	mov.b16 	%rs668, 6;
	mov.b16 	%rs667, 24;
	mov.u32 	%r286, %r285;
$L__BB1_2:
	mov.u32 	%r3, %r284;
	setp.ge.s32 	%p2, %r287, %r3;
	@%p2 bra 	$L__BB1_72;
	sub.s16 	%rs435, %rs666, %rs667;
	add.s16 	%rs436, %rs435, 24;
	cvt.s64.s32 	%rd101, %r286;
	add.s64 	%rd102, %rd299, %rd101;
	st.local.u8 	[%rd102], %rs436;
	setp.lt.s32 	%p13, %r286, 6;
	@%p13 bra 	$L__BB1_51;
	mov.b32 	%r298, 0;
	mov.b32 	%r297, 475020;
	mov.b16 	%rs669, 0;
	mov.b16 	%rs671, 6;
	mov.b16 	%rs670, 24;
	mov.u32 	%r299, %r298;
$L__BB1_5:
	mov.u32 	%r39, %r297;
	setp.ge.s32 	%p28, %r300, %r39;
	@%p28 bra 	$L__BB1_110;
	sub.s16 	%rs449, %rs669, %rs670;
	add.s16 	%rs450, %rs449, 24;
	cvt.s64.s32 	%rd152, %r299;
	add.s64 	%rd153, %rd300, %rd152;
	st.local.u8 	[%rd153], %rs450;
	setp.lt.s32 	%p39, %r299, 6;
	@%p39 bra 	$L__BB1_89;
	mov.b32 	%r311, 0;
	mov.b16 	%rs672, 0;
	mov.u64 	%rd186, alleles;
	mov.u16 	%rs673, %rs672;
	mov.u16 	%rs674, %rs672;
	mov.u16 	%rs675, %rs672;
	mov.u16 	%rs676, %rs672;
	mov.u16 	%rs677, %rs672;
	mov.u16 	%rs678, %rs672;
	mov.u16 	%rs679, %rs672;
	mov.u16 	%rs680, %rs672;
	mov.u16 	%rs681, %rs672;
	mov.u16 	%rs682, %rs672;
	mov.u16 	%rs683, %rs672;
	mov.u16 	%rs684, %rs672;
	mov.u16 	%rs685, %rs672;
	mov.u16 	%rs686, %rs672;
	mov.u16 	%rs687, %rs672;
	mov.u16 	%rs688, %rs672;
	mov.u16 	%rs689, %rs672;
	mov.u16 	%rs690, %rs672;
	mov.u16 	%rs691, %rs672;
	mov.u16 	%rs692, %rs672;
	mov.u16 	%rs693, %rs672;
	mov.u16 	%rs694, %rs672;
	mov.u16 	%rs695, %rs672;
	mov.u16 	%rs696, %rs672;
	mov.u16 	%rs697, %rs672;
	mov.u16 	%rs698, %rs672;
	mov.u16 	%rs699, %rs672;
	mov.u16 	%rs700, %rs672;
	mov.u16 	%rs701, %rs672;
	mov.u16 	%rs702, %rs672;
	mov.u16 	%rs703, %rs672;
	mov.u16 	%rs704, %rs672;
	mov.u16 	%rs705, %rs672;
	mov.u16 	%rs706, %rs672;
	mov.u16 	%rs707, %rs672;
	mov.u16 	%rs708, %rs672;
	mov.u16 	%rs709, %rs672;
	mov.u16 	%rs710, %rs672;
	mov.u16 	%rs711, %rs672;
	mov.u16 	%rs712, %rs672;
	mov.u16 	%rs713, %rs672;
	mov.u16 	%rs714, %rs672;
	mov.u16 	%rs715, %rs672;
	mov.u16 	%rs716, %rs672;
	mov.u16 	%rs717, %rs672;
	mov.u16 	%rs718, %rs672;
	mov.u16 	%rs719, %rs672;
	mov.u16 	%rs720, %rs672;
	mov.u16 	%rs721, %rs672;
	mov.u16 	%rs722, %rs672;
	mov.u16 	%rs723, %rs672;
	mov.u16 	%rs724, %rs672;
	mov.u16 	%rs725, %rs672;
	mov.u16 	%rs726, %rs672;
	mov.u16 	%rs727, %rs672;
	mov.u16 	%rs728, %rs672;
	mov.u16 	%rs729, %rs672;
	mov.u16 	%rs730, %rs672;
	mov.u16 	%rs731, %rs672;
	mov.u16 	%rs732, %rs672;
	mov.u16 	%rs733, %rs672;
	mov.u16 	%rs734, %rs672;
	mov.u16 	%rs735, %rs672;
	mov.u16 	%rs736, %rs672;
	mov.u16 	%rs737, %rs672;
	mov.u16 	%rs738, %rs672;
	mov.u16 	%rs739, %rs672;
	mov.u16 	%rs740, %rs672;
	mov.u16 	%rs741, %rs672;
	mov.u16 	%rs742, %rs672;
	mov.u16 	%rs743, %rs672;
	mov.u16 	%rs744, %rs672;
	mov.u16 	%rs745, %rs672;
	mov.u16 	%rs746, %rs672;
	mov.u16 	%rs747, %rs672;
	mov.u16 	%rs748, %rs672;
	mov.u16 	%rs749, %rs672;
	mov.u16 	%rs750, %rs672;
	mov.u16 	%rs751, %rs672;
	mov.u16 	%rs752, %rs672;
	mov.u16 	%rs753, %rs672;
	mov.u16 	%rs754, %rs672;
	mov.u16 	%rs755, %rs672;
	mov.u16 	%rs756, %rs672;
	mov.u16 	%rs757, %rs672;
	mov.u16 	%rs758, %rs672;
	mov.u16 	%rs759, %rs672;
	mov.u16 	%rs760, %rs672;
	mov.u16 	%rs761, %rs672;
	mov.u16 	%rs762, %rs672;
	mov.u16 	%rs763, %rs672;
	mov.u16 	%rs764, %rs672;
	mov.u16 	%rs765, %rs672;
	mov.u16 	%rs766, %rs672;
	mov.u16 	%rs767, %rs672;
	mov.u16 	%rs768, %rs672;
	mov.u16 	%rs769, %rs672;
	mov.u16 	%rs770, %rs672;
	mov.u16 	%rs771, %rs672;
	mov.u16 	%rs772, %rs672;
	mov.u16 	%rs773, %rs672;
	mov.u16 	%rs774, %rs672;
	mov.u16 	%rs775, %rs672;
	mov.u16 	%rs776, %rs672;
	mov.u16 	%rs777, %rs672;
	mov.u16 	%rs778, %rs672;
	mov.u16 	%rs779, %rs672;
	mov.u16 	%rs780, %rs672;
	mov.u16 	%rs781, %rs672;
	mov.u16 	%rs782, %rs672;
	mov.u16 	%rs783, %rs672;
	mov.u16 	%rs784, %rs672;
	mov.u16 	%rs785, %rs672;
	mov.u16 	%rs786, %rs672;
	mov.u16 	%rs787, %rs672;
	mov.u16 	%rs788, %rs672;
	mov.u16 	%rs789, %rs672;
	mov.u16 	%rs790, %rs672;
	mov.u16 	%rs791, %rs672;
	mov.u16 	%rs792, %rs672;
	mov.u16 	%rs793, %rs672;
	mov.u16 	%rs794, %rs672;
	mov.u16 	%rs795, %rs672;
	mov.u16 	%rs796, %rs672;
	mov.u16 	%rs797, %rs672;
	mov.u16 	%rs798, %rs672;
	mov.u16 	%rs799, %rs672;
	mov.u16 	%rs800, %rs672;
	mov.u16 	%rs801, %rs672;
	mov.u16 	%rs802, %rs672;
	mov.u16 	%rs803, %rs672;
	mov.u16 	%rs804, %rs672;
	mov.u16 	%rs805, %rs672;
	mov.u16 	%rs806, %rs672;
	mov.u16 	%rs807, %rs672;
	mov.u16 	%rs808, %rs672;
	mov.u16 	%rs809, %rs672;
	mov.u16 	%rs810, %rs672;
	mov.u16 	%rs811, %rs672;
	mov.u16 	%rs812, %rs672;
	mov.u16 	%rs813, %rs672;
	mov.u16 	%rs814, %rs672;
	mov.u16 	%rs815, %rs672;
	mov.u16 	%rs816, %rs672;
	mov.u16 	%rs817, %rs672;
	mov.u16 	%rs818, %rs672;
	mov.u16 	%rs819, %rs672;
	mov.u16 	%rs820, %rs672;
	mov.u16 	%rs821, %rs672;
	mov.u16 	%rs822, %rs672;
	mov.u16 	%rs823, %rs672;
	mov.u16 	%rs824, %rs672;
	mov.u16 	%rs825, %rs672;
	mov.u16 	%rs826, %rs672;
	mov.u16 	%rs827, %rs672;
	mov.u16 	%rs828, %rs672;
	mov.u16 	%rs829, %rs672;
	mov.u16 	%rs830, %rs672;
	mov.u16 	%rs831, %rs672;
	mov.u16 	%rs832, %rs672;
	mov.u16 	%rs833, %rs672;
	mov.u16 	%rs834, %rs672;
	mov.u16 	%rs835, %rs672;
	mov.u16 	%rs836, %rs672;
	mov.u16 	%rs837, %rs672;
	mov.u16 	%rs838, %rs672;
	mov.u16 	%rs839, %rs672;
	mov.u16 	%rs840, %rs672;
	mov.u16 	%rs841, %rs672;
	mov.u16 	%rs842, %rs672;
	mov.u16 	%rs843, %rs672;
	mov.u16 	%rs844, %rs672;
	mov.u16 	%rs845, %rs672;
	mov.u16 	%rs846, %rs672;
	mov.u16 	%rs847, %rs672;
	mov.u16 	%rs848, %rs672;
	mov.u16 	%rs849, %rs672;
	mov.u16 	%rs850, %rs672;
	mov.u16 	%rs851, %rs672;
	mov.u16 	%rs852, %rs672;
	mov.u16 	%rs853, %rs672;
	mov.u16 	%rs854, %rs672;
	mov.u16 	%rs855, %rs672;
	mov.u16 	%rs856, %rs672;
	mov.u16 	%rs857, %rs672;
	mov.u16 	%rs858, %rs672;
	mov.u16 	%rs859, %rs672;
	mov.u16 	%rs860, %rs672;
	mov.u16 	%rs861, %rs672;
	mov.u16 	%rs862, %rs672;
	mov.u16 	%rs863, %rs672;
	mov.u16 	%rs864, %rs672;
	mov.u16 	%rs865, %rs672;
	mov.u16 	%rs866, %rs672;
	mov.u16 	%rs867, %rs672;
	mov.u16 	%rs868, %rs672;
	mov.u16 	%rs869, %rs672;
	mov.u16 	%rs870, %rs672;
	mov.u16 	%rs871, %rs672;
	mov.u16 	%rs872, %rs672;
	mov.u16 	%rs873, %rs672;
	mov.u16 	%rs874, %rs672;
	mov.u16 	%rs875, %rs672;
	mov.u16 	%rs876, %rs672;
	mov.u16 	%rs877, %rs672;
	mov.u16 	%rs878, %rs672;
	mov.u16 	%rs879, %rs672;
$L__BB1_8:
	ld.local.u8 	%r224, [%rd299];
	mul.wide.u32 	%rd184, %r224, 104;
	ld.local.u8 	%r225, [%rd300];
	mul.wide.u32 	%rd185, %r225, 104;
	add.s64 	%rd187, %rd186, %rd184;
	ld.const.u8 	%rs458, [%rd187];
	add.s16 	%rs672, %rs672, %rs458;
	add.s64 	%rd188, %rd186, %rd185;
	ld.const.u8 	%rs459, [%rd188];
	add.s16 	%rs776, %rs776, %rs459;
	ld.const.u8 	%rs460, [%rd187+1];
	add.s16 	%rs673, %rs673, %rs460;
	ld.const.u8 	%rs461, [%rd188+1];
	add.s16 	%rs777, %rs777, %rs461;
	ld.const.u8 	%rs462, [%rd187+2];
	add.s16 	%rs674, %rs674, %rs462;
	ld.const.u8 	%rs463, [%rd188+2];
	add.s16 	%rs778, %rs778, %rs463;
	ld.const.u8 	%rs464, [%rd187+3];
	add.s16 	%rs675, %rs675, %rs464;
	ld.const.u8 	%rs465, [%rd188+3];
	add.s16 	%rs779, %rs779, %rs465;
	ld.const.u8 	%rs466, [%rd187+4];
	add.s16 	%rs676, %rs676, %rs466;
	ld.const.u8 	%rs467, [%rd188+4];
	add.s16 	%rs780, %rs780, %rs467;
	ld.const.u8 	%rs468, [%rd187+5];
	add.s16 	%rs677, %rs677, %rs468;
	ld.const.u8 	%rs469, [%rd188+5];
	add.s16 	%rs781, %rs781, %rs469;
	ld.const.u8 	%rs470, [%rd187+6];
	add.s16 	%rs678, %rs678, %rs470;
	ld.const.u8 	%rs471, [%rd188+6];
	add.s16 	%rs782, %rs782, %rs471;
	ld.const.u8 	%rs472, [%rd187+7];
	add.s16 	%rs679, %rs679, %rs472;
	ld.const.u8 	%rs473, [%rd188+7];
	add.s16 	%rs783, %rs783, %rs473;
	ld.const.u8 	%rs474, [%rd187+8];
	add.s16 	%rs680, %rs680, %rs474;
	ld.const.u8 	%rs475, [%rd188+8];
	add.s16 	%rs784, %rs784, %rs475;
	ld.const.u8 	%rs476, [%rd187+9];
	add.s16 	%rs681, %rs681, %rs476;
	ld.const.u8 	%rs477, [%rd188+9];
	add.s16 	%rs785, %rs785, %rs477;
	ld.const.u8 	%rs478, [%rd187+10];
	add.s16 	%rs682, %rs682, %rs478;
	ld.const.u8 	%rs479, [%rd188+10];
	add.s16 	%rs786, %rs786, %rs479;
	ld.const.u8 	%rs480, [%rd187+11];
	add.s16 	%rs683, %rs683, %rs480;
	ld.const.u8 	%rs481, [%rd188+11];
	add.s16 	%rs787, %rs787, %rs481;
	ld.const.u8 	%rs482, [%rd187+12];
	add.s16 	%rs684, %rs684, %rs482;
	ld.const.u8 	%rs483, [%rd188+12];
	add.s16 	%rs788, %rs788, %rs483;
	ld.const.u8 	%rs484, [%rd187+13];
	add.s16 	%rs685, %rs685, %rs484;
	ld.const.u8 	%rs485, [%rd188+13];
	add.s16 	%rs789, %rs789, %rs485;
	ld.const.u8 	%rs486, [%rd187+14];
	add.s16 	%rs686, %rs686, %rs486;
	ld.const.u8 	%rs487, [%rd188+14];
	add.s16 	%rs790, %rs790, %rs487;
	ld.const.u8 	%rs488, [%rd187+15];
	add.s16 	%rs687, %rs687, %rs488;
	ld.const.u8 	%rs489, [%rd188+15];
	add.s16 	%rs791, %rs791, %rs489;
	ld.const.u8 	%rs490, [%rd187+16];
	add.s16 	%rs688, %rs688, %rs490;
	ld.const.u8 	%rs491, [%rd188+16];
	add.s16 	%rs792, %rs792, %rs491;
	ld.const.u8 	%rs492, [%rd187+17];
	add.s16 	%rs689, %rs689, %rs492;
	ld.const.u8 	%rs493, [%rd188+17];
	add.s16 	%rs793, %rs793, %rs493;
	ld.const.u8 	%rs494, [%rd187+18];
	add.s16 	%rs690, %rs690, %rs494;
	ld.const.u8 	%rs495, [%rd188+18];
	add.s16 	%rs794, %rs794, %rs495;
	ld.const.u8 	%rs496, [%rd187+19];
	add.s16 	%rs691, %rs691, %rs496;
	ld.const.u8 	%rs497, [%rd188+19];
	add.s16 	%rs795, %rs795, %rs497;
	ld.const.u8 	%rs498, [%rd187+20];
	add.s16 	%rs692, %rs692, %rs498;
	ld.const.u8 	%rs499, [%rd188+20];
	add.s16 	%rs796, %rs796, %rs499;
	ld.const.u8 	%rs500, [%rd187+21];
	add.s16 	%rs693, %rs693, %rs500;
	ld.const.u8 	%rs501, [%rd188+21];
	add.s16 	%rs797, %rs797, %rs501;
	ld.const.u8 	%rs502, [%rd187+22];
	add.s16 	%rs694, %rs694, %rs502;
	ld.const.u8 	%rs503, [%rd188+22];
	add.s16 	%rs798, %rs798, %rs503;
	ld.const.u8 	%rs504, [%rd187+23];
	add.s16 	%rs695, %rs695, %rs504;
	ld.const.u8 	%rs505, [%rd188+23];
	add.s16 	%rs799, %rs799, %rs505;
	ld.const.u8 	%rs506, [%rd187+24];
	add.s16 	%rs696, %rs696, %rs506;
	ld.const.u8 	%rs507, [%rd188+24];
	add.s16 	%rs800, %rs800, %rs507;
	ld.const.u8 	%rs508, [%rd187+25];
	add.s16 	%rs697, %rs697, %rs508;
	ld.const.u8 	%rs509, [%rd188+25];
	add.s16 	%rs801, %rs801, %rs509;
	ld.const.u8 	%rs510, [%rd187+26];
	add.s16 	%rs698, %rs698, %rs510;
	ld.const.u8 	%rs511, [%rd188+26];
	add.s16 	%rs802, %rs802, %rs511;
	ld.const.u8 	%rs512, [%rd187+27];
	add.s16 	%rs699, %rs699, %rs512;
	ld.const.u8 	%rs513, [%rd188+27];
	add.s16 	%rs803, %rs803, %rs513;
	ld.const.u8 	%rs514, [%rd187+28];
	add.s16 	%rs700, %rs700, %rs514;
	ld.const.u8 	%rs515, [%rd188+28];
	add.s16 	%rs804, %rs804, %rs515;
	ld.const.u8 	%rs516, [%rd187+29];
	add.s16 	%rs701, %rs701, %rs516;
	ld.const.u8 	%rs517, [%rd188+29];
	add.s16 	%rs805, %rs805, %rs517;
	ld.const.u8 	%rs518, [%rd187+30];
	add.s16 	%rs702, %rs702, %rs518;
	ld.const.u8 	%rs519, [%rd188+30];
	add.s16 	%rs806, %rs806, %rs519;
	ld.const.u8 	%rs520, [%rd187+31];
	add.s16 	%rs703, %rs703, %rs520;
	ld.const.u8 	%rs521, [%rd188+31];
	add.s16 	%rs807, %rs807, %rs521;
	ld.const.u8 	%rs522, [%rd187+32];
	add.s16 	%rs704, %rs704, %rs522;
	ld.const.u8 	%rs523, [%rd188+32];
	add.s16 	%rs808, %rs808, %rs523;
	ld.const.u8 	%rs524, [%rd187+33];
	add.s16 	%rs705, %rs705, %rs524;
	ld.const.u8 	%rs525, [%rd188+33];
	add.s16 	%rs809, %rs809, %rs525;
	ld.const.u8 	%rs526, [%rd187+34];
	add.s16 	%rs706, %rs706, %rs526;
	ld.const.u8 	%rs527, [%rd188+34];
	add.s16 	%rs810, %rs810, %rs527;
	ld.const.u8 	%rs528, [%rd187+35];
	add.s16 	%rs707, %rs707, %rs528;
	ld.const.u8 	%rs529, [%rd188+35];
	add.s16 	%rs811, %rs811, %rs529;
	ld.const.u8 	%rs530, [%rd187+36];
	add.s16 	%rs708, %rs708, %rs530;
	ld.const.u8 	%rs531, [%rd188+36];
	add.s16 	%rs812, %rs812, %rs531;
	ld.const.u8 	%rs532, [%rd187+37];
	add.s16 	%rs709, %rs709, %rs532;
	ld.const.u8 	%rs533, [%rd188+37];
	add.s16 	%rs813, %rs813, %rs533;
	ld.const.u8 	%rs534, [%rd187+38];
	add.s16 	%rs710, %rs710, %rs534;
	ld.const.u8 	%rs535, [%rd188+38];
	add.s16 	%rs814, %rs814, %rs535;
	ld.const.u8 	%rs536, [%rd187+39];
	add.s16 	%rs711, %rs711, %rs536;
	ld.const.u8 	%rs537, [%rd188+39];
	add.s16 	%rs815, %rs815, %rs537;
	ld.const.u8 	%rs538, [%rd187+40];
	add.s16 	%rs712, %rs712, %rs538;
	ld.const.u8 	%rs539, [%rd188+40];
	add.s16 	%rs816, %rs816, %rs539;
	ld.const.u8 	%rs540, [%rd187+41];
	add.s16 	%rs713, %rs713, %rs540;
	ld.const.u8 	%rs541, [%rd188+41];
	add.s16 	%rs817, %rs817, %rs541;
	ld.const.u8 	%rs542, [%rd187+42];
	add.s16 	%rs714, %rs714, %rs542;
	ld.const.u8 	%rs543, [%rd188+42];
	add.s16 	%rs818, %rs818, %rs543;
	ld.const.u8 	%rs544, [%rd187+43];
	add.s16 	%rs715, %rs715, %rs544;
	ld.const.u8 	%rs545, [%rd188+43];
	add.s16 	%rs819, %rs819, %rs545;
	ld.const.u8 	%rs546, [%rd187+44];
	add.s16 	%rs716, %rs716, %rs546;
	ld.const.u8 	%rs547, [%rd188+44];
	add.s16 	%rs820, %rs820, %rs547;
	ld.const.u8 	%rs548, [%rd187+45];
	add.s16 	%rs717, %rs717, %rs548;
	ld.const.u8 	%rs549, [%rd188+45];
	add.s16 	%rs821, %rs821, %rs549;
	ld.const.u8 	%rs550, [%rd187+46];
	add.s16 	%rs718, %rs718, %rs550;
	ld.const.u8 	%rs551, [%rd188+46];
	add.s16 	%rs822, %rs822, %rs551;
	ld.const.u8 	%rs552, [%rd187+47];
	add.s16 	%rs719, %rs719, %rs552;
	ld.const.u8 	%rs553, [%rd188+47];
	add.s16 	%rs823, %rs823, %rs553;
	ld.const.u8 	%rs554, [%rd187+48];
	add.s16 	%rs720, %rs720, %rs554;
	ld.const.u8 	%rs555, [%rd188+48];
	add.s16 	%rs824, %rs824, %rs555;
	ld.const.u8 	%rs556, [%rd187+49];
	add.s16 	%rs721, %rs721, %rs556;
	ld.const.u8 	%rs557, [%rd188+49];
	add.s16 	%rs825, %rs825, %rs557;
	ld.const.u8 	%rs558, [%rd187+50];
	add.s16 	%rs722, %rs722, %rs558;
	ld.const.u8 	%rs559, [%rd188+50];
	add.s16 	%rs826, %rs826, %rs559;
	ld.const.u8 	%rs560, [%rd187+51];
	add.s16 	%rs723, %rs723, %rs560;
	ld.const.u8 	%rs561, [%rd188+51];
	add.s16 	%rs827, %rs827, %rs561;
	ld.const.u8 	%rs562, [%rd187+52];
	add.s16 	%rs724, %rs724, %rs562;
	ld.const.u8 	%rs563, [%rd188+52];
	add.s16 	%rs828, %rs828, %rs563;
	ld.const.u8 	%rs564, [%rd187+53];
	add.s16 	%rs725, %rs725, %rs564;
	ld.const.u8 	%rs565, [%rd188+53];
	add.s16 	%rs829, %rs829, %rs565;
	ld.const.u8 	%rs566, [%rd187+54];
	add.s16 	%rs726, %rs726, %rs566;
	ld.const.u8 	%rs567, [%rd188+54];
	add.s16 	%rs830, %rs830, %rs567;
	ld.const.u8 	%rs568, [%rd187+55];
	add.s16 	%rs727, %rs727, %rs568;
	ld.const.u8 	%rs569, [%rd188+55];
	add.s16 	%rs831, %rs831, %rs569;
	ld.const.u8 	%rs570, [%rd187+56];
	add.s16 	%rs728, %rs728, %rs570;
	ld.const.u8 	%rs571, [%rd188+56];
	add.s16 	%rs832, %rs832, %rs571;
	ld.const.u8 	%rs572, [%rd187+57];
	add.s16 	%rs729, %rs729, %rs572;
	ld.const.u8 	%rs573, [%rd188+57];
	add.s16 	%rs833, %rs833, %rs573;
	ld.const.u8 	%rs574, [%rd187+58];
	add.s16 	%rs730, %rs730, %rs574;
	ld.const.u8 	%rs575, [%rd188+58];
	add.s16 	%rs834, %rs834, %rs575;
	ld.const.u8 	%rs576, [%rd187+59];
	add.s16 	%rs731, %rs731, %rs576;
	ld.const.u8 	%rs577, [%rd188+59];
	add.s16 	%rs835, %rs835, %rs577;
	ld.const.u8 	%rs578, [%rd187+60];
	add.s16 	%rs732, %rs732, %rs578;
	ld.const.u8 	%rs579, [%rd188+60];
	add.s16 	%rs836, %rs836, %rs579;
	ld.const.u8 	%rs580, [%rd187+61];
	add.s16 	%rs733, %rs733, %rs580;
	ld.const.u8 	%rs581, [%rd188+61];
	add.s16 	%rs837, %rs837, %rs581;
	ld.const.u8 	%rs582, [%rd187+62];
	add.s16 	%rs734, %rs734, %rs582;
	ld.const.u8 	%rs583, [%rd188+62];
	add.s16 	%rs838, %rs838, %rs583;
	ld.const.u8 	%rs584, [%rd187+63];
	add.s16 	%rs735, %rs735, %rs584;
	ld.const.u8 	%rs585, [%rd188+63];
	add.s16 	%rs839, %rs839, %rs585;
	ld.const.u8 	%rs586, [%rd187+64];
	add.s16 	%rs736, %rs736, %rs586;
	ld.const.u8 	%rs587, [%rd188+64];
	add.s16 	%rs840, %rs840, %rs587;
	ld.const.u8 	%rs588, [%rd187+65];
	add.s16 	%rs737, %rs737, %rs588;
	ld.const.u8 	%rs589, [%rd188+65];
	add.s16 	%rs841, %rs841, %rs589;
	ld.const.u8 	%rs590, [%rd187+66];
	add.s16 	%rs738, %rs738, %rs590;
	ld.const.u8 	%rs591, [%rd188+66];
	add.s16 	%rs842, %rs842, %rs591;
	ld.const.u8 	%rs592, [%rd187+67];
	add.s16 	%rs739, %rs739, %rs592;
	ld.const.u8 	%rs593, [%rd188+67];
	add.s16 	%rs843, %rs843, %rs593;
	ld.const.u8 	%rs594, [%rd187+68];
	add.s16 	%rs740, %rs740, %rs594;
	ld.const.u8 	%rs595, [%rd188+68];
	add.s16 	%rs844, %rs844, %rs595;
	ld.const.u8 	%rs596, [%rd187+69];
	add.s16 	%rs741, %rs741, %rs596;
	ld.const.u8 	%rs597, [%rd188+69];
	add.s16 	%rs845, %rs845, %rs597;
	ld.const.u8 	%rs598, [%rd187+70];
	add.s16 	%rs742, %rs742, %rs598;
	ld.const.u8 	%rs599, [%rd188+70];
	add.s16 	%rs846, %rs846, %rs599;
	ld.const.u8 	%rs600, [%rd187+71];
	add.s16 	%rs743, %rs743, %rs600;
	ld.const.u8 	%rs601, [%rd188+71];
	add.s16 	%rs847, %rs847, %rs601;
	ld.const.u8 	%rs602, [%rd187+72];
	add.s16 	%rs744, %rs744, %rs602;
	ld.const.u8 	%rs603, [%rd188+72];
	add.s16 	%rs848, %rs848, %rs603;
	ld.const.u8 	%rs604, [%rd187+73];
	add.s16 	%rs745, %rs745, %rs604;
	ld.const.u8 	%rs605, [%rd188+73];
	add.s16 	%rs849, %rs849, %rs605;
	ld.const.u8 	%rs606, [%rd187+74];
	add.s16 	%rs746, %rs746, %rs606;
	ld.const.u8 	%rs607, [%rd188+74];
	add.s16 	%rs850, %rs850, %rs607;
	ld.const.u8 	%rs608, [%rd187+75];
	add.s16 	%rs747, %rs747, %rs608;
	ld.const.u8 	%rs609, [%rd188+75];
	add.s16 	%rs851, %rs851, %rs609;
	ld.const.u8 	%rs610, [%rd187+76];
	add.s16 	%rs748, %rs748, %rs610;
	ld.const.u8 	%rs611, [%rd188+76];
	add.s16 	%rs852, %rs852, %rs611;
	ld.const.u8 	%rs612, [%rd187+77];
	add.s16 	%rs749, %rs749, %rs612;
	ld.const.u8 	%rs613, [%rd188+77];
	add.s16 	%rs853, %rs853, %rs613;
	ld.const.u8 	%rs614, [%rd187+78];
	add.s16 	%rs750, %rs750, %rs614;
	ld.const.u8 	%rs615, [%rd188+78];
	add.s16 	%rs854, %rs854, %rs615;
	ld.const.u8 	%rs616, [%rd187+79];
	add.s16 	%rs751, %rs751, %rs616;
	ld.const.u8 	%rs617, [%rd188+79];
	add.s16 	%rs855, %rs855, %rs617;
	ld.const.u8 	%rs618, [%rd187+80];
	add.s16 	%rs752, %rs752, %rs618;
	ld.const.u8 	%rs619, [%rd188+80];
	add.s16 	%rs856, %rs856, %rs619;
	ld.const.u8 	%rs620, [%rd187+81];
	add.s16 	%rs753, %rs753, %rs620;
	ld.const.u8 	%rs621, [%rd188+81];
	add.s16 	%rs857, %rs857, %rs621;
	ld.const.u8 	%rs622, [%rd187+82];
	add.s16 	%rs754, %rs754, %rs622;
	ld.const.u8 	%rs623, [%rd188+82];
	add.s16 	%rs858, %rs858, %rs623;
	ld.const.u8 	%rs624, [%rd187+83];
	add.s16 	%rs755, %rs755, %rs624;
	ld.const.u8 	%rs625, [%rd188+83];
	add.s16 	%rs859, %rs859, %rs625;
	ld.const.u8 	%rs626, [%rd187+84];
	add.s16 	%rs756, %rs756, %rs626;
	ld.const.u8 	%rs627, [%rd188+84];
	add.s16 	%rs860, %rs860, %rs627;
	ld.const.u8 	%rs628, [%rd187+85];
	add.s16 	%rs757, %rs757, %rs628;
	ld.const.u8 	%rs629, [%rd188+85];
	add.s16 	%rs861, %rs861, %rs629;
	ld.const.u8 	%rs630, [%rd187+86];
	add.s16 	%rs758, %rs758, %rs630;
	ld.const.u8 	%rs631, [%rd188+86];
	add.s16 	%rs862, %rs862, %rs631;
	ld.const.u8 	%rs632, [%rd187+87];
	add.s16 	%rs759, %rs759, %rs632;
	ld.const.u8 	%rs633, [%rd188+87];
	add.s16 	%rs863, %rs863, %rs633;
	ld.const.u8 	%rs634, [%rd187+88];
	add.s16 	%rs760, %rs760, %rs634;
	ld.const.u8 	%rs635, [%rd188+88];
	add.s16 	%rs864, %rs864, %rs635;
	ld.const.u8 	%rs636, [%rd187+89];
	add.s16 	%rs761, %rs761, %rs636;
	ld.const.u8 	%rs637, [%rd188+89];
	add.s16 	%rs865, %rs865, %rs637;
	ld.const.u8 	%rs638, [%rd187+90];
	add.s16 	%rs762, %rs762, %rs638;
	ld.const.u8 	%rs639, [%rd188+90];
	add.s16 	%rs866, %rs866, %rs639;
	ld.const.u8 	%rs640, [%rd187+91];
	add.s16 	%rs763, %rs763, %rs640;
	ld.const.u8 	%rs641, [%rd188+91];
	add.s16 	%rs867, %rs867, %rs641;
	ld.const.u8 	%rs642, [%rd187+92];
	add.s16 	%rs764, %rs764, %rs642;
	ld.const.u8 	%rs643, [%rd188+92];
	add.s16 	%rs868, %rs868, %rs643;
	ld.const.u8 	%rs644, [%rd187+93];
	add.s16 	%rs765, %rs765, %rs644;
	ld.const.u8 	%rs645, [%rd188+93];
	add.s16 	%rs869, %rs869, %rs645;
	ld.const.u8 	%rs646, [%rd187+94];
	add.s16 	%rs766, %rs766, %rs646;
	ld.const.u8 	%rs647, [%rd188+94];
	add.s16 	%rs870, %rs870, %rs647;
	ld.const.u8 	%rs648, [%rd187+95];
	add.s16 	%rs767, %rs767, %rs648;
	ld.const.u8 	%rs649, [%rd188+95];
	add.s16 	%rs871, %rs871, %rs649;
	ld.const.u8 	%rs650, [%rd187+96];
	add.s16 	%rs768, %rs768, %rs650;
	ld.const.u8 	%rs651, [%rd188+96];
	add.s16 	%rs872, %rs872, %rs651;
	ld.const.u8 	%rs652, [%rd187+97];
	add.s16 	%rs769, %rs769, %rs652;
	ld.const.u8 	%rs653, [%rd188+97];
	add.s16 	%rs873, %rs873, %rs653;
	ld.const.u8 	%rs654, [%rd187+98];
	add.s16 	%rs770, %rs770, %rs654;
	ld.const.u8 	%rs655, [%rd188+98];
	add.s16 	%rs874, %rs874, %rs655;
	ld.const.u8 	%rs656, [%rd187+99];
	add.s16 	%rs771, %rs771, %rs656;
	ld.const.u8 	%rs657, [%rd188+99];
	add.s16 	%rs875, %rs875, %rs657;
	ld.const.u8 	%rs658, [%rd187+100];
	add.s16 	%rs772, %rs772, %rs658;
	ld.const.u8 	%rs659, [%rd188+100];
	add.s16 	%rs876, %rs876, %rs659;
	ld.const.u8 	%rs660, [%rd187+101];
	add.s16 	%rs773, %rs773, %rs660;
	ld.const.u8 	%rs661, [%rd188+101];
	add.s16 	%rs877, %rs877, %rs661;
	ld.const.u8 	%rs662, [%rd187+102];
	add.s16 	%rs774, %rs774, %rs662;
	ld.const.u8 	%rs663, [%rd188+102];
	add.s16 	%rs878, %rs878, %rs663;
	ld.const.u8 	%rs664, [%rd187+103];
	add.s16 	%rs775, %rs775, %rs664;
	ld.const.u8 	%rs665, [%rd188+103];
	add.s16 	%rs879, %rs879, %rs665;
	add.s32 	%r311, %r311, 1;
	add.s64 	%rd300, %rd300, 1;
	add.s64 	%rd299, %rd299, 1;
	setp.ne.s32 	%p54, %r311, 7;
	@%p54 bra 	$L__BB1_8;
	ld.param.u32 	%r283, [_Z7pearsonPmPfjjjjjj_param_7];
	ld.param.u32 	%r270, [_Z7pearsonPmPfjjjjjj_param_2];
	cvt.rn.f32.u16 	%f2, %rs672;
	cvt.rn.f32.u16 	%f3, %rs776;
	fma.rn.f32 	%f4, %f2, %f3, 0f00000000;
	cvt.rn.f32.u16 	%f5, %rs673;
	cvt.rn.f32.u16 	%f6, %rs777;
	add.f32 	%f7, %f2, %f5;
	add.f32 	%f8, %f3, %f6;
	mul.f32 	%f9, %f5, %f5;
	fma.rn.f32 	%f10, %f2, %f2, %f9;
	mul.f32 	%f11, %f6, %f6;
	fma.rn.f32 	%f12, %f3, %f3, %f11;
	fma.rn.f32 	%f13, %f5, %f6, %f4;
	cvt.rn.f32.u16 	%f14, %rs674;
	cvt.rn.f32.u16 	%f15, %rs778;
	add.f32 	%f16, %f7, %f14;
	add.f32 	%f17, %f8, %f15;
	fma.rn.f32 	%f18, %f14, %f14, %f10;
	fma.rn.f32 	%f19, %f15, %f15, %f12;
	fma.rn.f32 	%f20, %f14, %f15, %f13;
	cvt.rn.f32.u16 	%f21, %rs675;
	cvt.rn.f32.u16 	%f22, %rs779;
	add.f32 	%f23, %f16, %f21;
	add.f32 	%f24, %f17, %f22;
	fma.rn.f32 	%f25, %f21, %f21, %f18;
	fma.rn.f32 	%f26, %f22, %f22, %f19;
	fma.rn.f32 	%f27, %f21, %f22, %f20;
	cvt.rn.f32.u16 	%f28, %rs676;
	cvt.rn.f32.u16 	%f29, %rs780;
	add.f32 	%f30, %f23, %f28;
	add.f32 	%f31, %f24, %f29;
	fma.rn.f32 	%f32, %f28, %f28, %f25;
	fma.rn.f32 	%f33, %f29, %f29, %f26;
	fma.rn.f32 	%f34, %f28, %f29, %f27;
	cvt.rn.f32.u16 	%f35, %rs677;
	cvt.rn.f32.u16 	%f36, %rs781;
	add.f32 	%f37, %f30, %f35;
	add.f32 	%f38, %f31, %f36;
	fma.rn.f32 	%f39, %f35, %f35, %f32;
	fma.rn.f32 	%f40, %f36, %f36, %f33;
	fma.rn.f32 	%f41, %f35, %f36, %f34;
	cvt.rn.f32.u16 	%f42, %rs678;
	cvt.rn.f32.u16 	%f43, %rs782;
	add.f32 	%f44, %f37, %f42;
	add.f32 	%f45, %f38, %f43;
	fma.rn.f32 	%f46, %f42, %f42, %f39;
	fma.rn.f32 	%f47, %f43, %f43, %f40;
	fma.rn.f32 	%f48, %f42, %f43, %f41;
	cvt.rn.f32.u16 	%f49, %rs679;
	cvt.rn.f32.u16 	%f50, %rs783;
	add.f32 	%f51, %f44, %f49;
	add.f32 	%f52, %f45, %f50;
	fma.rn.f32 	%f53, %f49, %f49, %f46;
	fma.rn.f32 	%f54, %f50, %f50, %f47;
	fma.rn.f32 	%f55, %f49, %f50, %f48;
	cvt.rn.f32.u16 	%f56, %rs680;
	cvt.rn.f32.u16 	%f57, %rs784;
	add.f32 	%f58, %f51, %f56;
	add.f32 	%f59, %f52, %f57;
	fma.rn.f32 	%f60, %f56, %f56, %f53;
	fma.rn.f32 	%f61, %f57, %f57, %f54;
	fma.rn.f32 	%f62, %f56, %f57, %f55;
	cvt.rn.f32.u16 	%f63, %rs681;
	cvt.rn.f32.u16 	%f64, %rs785;
	add.f32 	%f65, %f58, %f63;
	add.f32 	%f66, %f59, %f64;
	fma.rn.f32 	%f67, %f63, %f63, %f60;
	fma.rn.f32 	%f68, %f64, %f64, %f61;
	fma.rn.f32 	%f69, %f63, %f64, %f62;
	cvt.rn.f32.u16 	%f70, %rs682;
	cvt.rn.f32.u16 	%f71, %rs786;
	add.f32 	%f72, %f65, %f70;
	add.f32 	%f73, %f66, %f71;
	fma.rn.f32 	%f74, %f70, %f70, %f67;
	fma.rn.f32 	%f75, %f71, %f71, %f68;
	fma.rn.f32 	%f76, %f70, %f71, %f69;
	cvt.rn.f32.u16 	%f77, %rs683;
	cvt.rn.f32.u16 	%f78, %rs787;
	add.f32 	%f79, %f72, %f77;
	add.f32 	%f80, %f73, %f78;
	fma.rn.f32 	%f81, %f77, %f77, %f74;
	fma.rn.f32 	%f82, %f78, %f78, %f75;
	fma.rn.f32 	%f83, %f77, %f78, %f76;
	cvt.rn.f32.u16 	%f84, %rs684;
	cvt.rn.f32.u16 	%f85, %rs788;
	add.f32 	%f86, %f79, %f84;
	add.f32 	%f87, %f80, %f85;
	fma.rn.f32 	%f88, %f84, %f84, %f81;
	fma.rn.f32 	%f89, %f85, %f85, %f82;
	fma.rn.f32 	%f90, %f84, %f85, %f83;
	cvt.rn.f32.u16 	%f91, %rs685;
	cvt.rn.f32.u16 	%f92, %rs789;
	add.f32 	%f93, %f86, %f91;
	add.f32 	%f94, %f87, %f92;
	fma.rn.f32 	%f95, %f91, %f91, %f88;
	fma.rn.f32 	%f96, %f92, %f92, %f89;
	fma.rn.f32 	%f97, %f91, %f92, %f90;
	cvt.rn.f32.u16 	%f98, %rs686;
	cvt.rn.f32.u16 	%f99, %rs790;
	add.f32 	%f100, %f93, %f98;
	add.f32 	%f101, %f94, %f99;
	fma.rn.f32 	%f102, %f98, %f98, %f95;
	fma.rn.f32 	%f103, %f99, %f99, %f96;
	fma.rn.f32 	%f104, %f98, %f99, %f97;
	cvt.rn.f32.u16 	%f105, %rs687;
	cvt.rn.f32.u16 	%f106, %rs791;
	add.f32 	%f107, %f100, %f105;
	add.f32 	%f108, %f101, %f106;
	fma.rn.f32 	%f109, %f105, %f105, %f102;
	fma.rn.f32 	%f110, %f106, %f106, %f103;
	fma.rn.f32 	%f111, %f105, %f106, %f104;
	cvt.rn.f32.u16 	%f112, %rs688;
	cvt.rn.f32.u16 	%f113, %rs792;
	add.f32 	%f114, %f107, %f112;
	add.f32 	%f115, %f108, %f113;
	fma.rn.f32 	%f116, %f112, %f112, %f109;
	fma.rn.f32 	%f117, %f113, %f113, %f110;
	fma.rn.f32 	%f118, %f112, %f113, %f111;
	cvt.rn.f32.u16 	%f119, %rs689;
	cvt.rn.f32.u16 	%f120, %rs793;
	add.f32 	%f121, %f114, %f119;
	add.f32 	%f122, %f115, %f120;
	fma.rn.f32 	%f123, %f119, %f119, %f116;
	fma.rn.f32 	%f124, %f120, %f120, %f117;
	fma.rn.f32 	%f125, %f119, %f120, %f118;
	cvt.rn.f32.u16 	%f126, %rs690;
	cvt.rn.f32.u16 	%f127, %rs794;
	add.f32 	%f128, %f121, %f126;
	add.f32 	%f129, %f122, %f127;
	fma.rn.f32 	%f130, %f126, %f126, %f123;
	fma.rn.f32 	%f131, %f127, %f127, %f124;
	fma.rn.f32 	%f132, %f126, %f127, %f125;
	cvt.rn.f32.u16 	%f133, %rs691;
	cvt.rn.f32.u16 	%f134, %rs795;
	add.f32 	%f135, %f128, %f133;
	add.f32 	%f136, %f129, %f134;
	fma.rn.f32 	%f137, %f133, %f133, %f130;
	fma.rn.f32 	%f138, %f134, %f134, %f131;
	fma.rn.f32 	%f139, %f133, %f134, %f132;
	cvt.rn.f32.u16 	%f140, %rs692;
	cvt.rn.f32.u16 	%f141, %rs796;
	add.f32 	%f142, %f135, %f140;
	add.f32 	%f143, %f136, %f141;
	fma.rn.f32 	%f144, %f140, %f140, %f137;
	fma.rn.f32 	%f145, %f141, %f141, %f138;
	fma.rn.f32 	%f146, %f140, %f141, %f139;
	cvt.rn.f32.u16 	%f147, %rs693;
	cvt.rn.f32.u16 	%f148, %rs797;
	add.f32 	%f149, %f142, %f147;
	add.f32 	%f150, %f143, %f148;
	fma.rn.f32 	%f151, %f147, %f147, %f144;
	fma.rn.f32 	%f152, %f148, %f148, %f145;
	fma.rn.f32 	%f153, %f147, %f148, %f146;
	cvt.rn.f32.u16 	%f154, %rs694;
	cvt.rn.f32.u16 	%f155, %rs798;
	add.f32 	%f156, %f149, %f154;
	add.f32 	%f157, %f150, %f155;
	fma.rn.f32 	%f158, %f154, %f154, %f151;
	fma.rn.f32 	%f159, %f155, %f155, %f152;
	fma.rn.f32 	%f160, %f154, %f155, %f153;
	cvt.rn.f32.u16 	%f161, %rs695;
	cvt.rn.f32.u16 	%f162, %rs799;
	add.f32 	%f163, %f156, %f161;
	add.f32 	%f164, %f157, %f162;
	fma.rn.f32 	%f165, %f161, %f161, %f158;
	fma.rn.f32 	%f166, %f162, %f162, %f159;
	fma.rn.f32 	%f167, %f161, %f162, %f160;
	cvt.rn.f32.u16 	%f168, %rs696;
	cvt.rn.f32.u16 	%f169, %rs800;
	add.f32 	%f170, %f163, %f168;
	add.f32 	%f171, %f164, %f169;
	fma.rn.f32 	%f172, %f168, %f168, %f165;
	fma.rn.f32 	%f173, %f169, %f169, %f166;
	fma.rn.f32 	%f174, %f168, %f169, %f167;
	cvt.rn.f32.u16 	%f175, %rs697;
	cvt.rn.f32.u16 	%f176, %rs801;
	add.f32 	%f177, %f170, %f175;
	add.f32 	%f178, %f171, %f176;
	fma.rn.f32 	%f179, %f175, %f175, %f172;
	fma.rn.f32 	%f180, %f176, %f176, %f173;
	fma.rn.f32 	%f181, %f175, %f176, %f174;
	cvt.rn.f32.u16 	%f182, %rs698;
	cvt.rn.f32.u16 	%f183, %rs802;
	add.f32 	%f184, %f177, %f182;
	add.f32 	%f185, %f178, %f183;
	fma.rn.f32 	%f186, %f182, %f182, %f179;
	fma.rn.f32 	%f187, %f183, %f183, %f180;
	fma.rn.f32 	%f188, %f182, %f183, %f181;
	cvt.rn.f32.u16 	%f189, %rs699;
	cvt.rn.f32.u16 	%f190, %rs803;
	add.f32 	%f191, %f184, %f189;
	add.f32 	%f192, %f185, %f190;
	fma.rn.f32 	%f193, %f189, %f189, %f186;
	fma.rn.f32 	%f194, %f190, %f190, %f187;
	fma.rn.f32 	%f195, %f189, %f190, %f188;
	cvt.rn.f32.u16 	%f196, %rs700;
	cvt.rn.f32.u16 	%f197, %rs804;
	add.f32 	%f198, %f191, %f196;
	add.f32 	%f199, %f192, %f197;
	fma.rn.f32 	%f200, %f196, %f196, %f193;
	fma.rn.f32 	%f201, %f197, %f197, %f194;
	fma.rn.f32 	%f202, %f196, %f197, %f195;
	cvt.rn.f32.u16 	%f203, %rs701;
	cvt.rn.f32.u16 	%f204, %rs805;
	add.f32 	%f205, %f198, %f203;
	add.f32 	%f206, %f199, %f204;
	fma.rn.f32 	%f207, %f203, %f203, %f200;
	fma.rn.f32 	%f208, %f204, %f204, %f201;
	fma.rn.f32 	%f209, %f203, %f204, %f202;
	cvt.rn.f32.u16 	%f210, %rs702;
	cvt.rn.f32.u16 	%f211, %rs806;
	add.f32 	%f212, %f205, %f210;
	add.f32 	%f213, %f206, %f211;
	fma.rn.f32 	%f214, %f210, %f210, %f207;
	fma.rn.f32 	%f215, %f211, %f211, %f208;
	fma.rn.f32 	%f216, %f210, %f211, %f209;
	cvt.rn.f32.u16 	%f217, %rs703;
	cvt.rn.f32.u16 	%f218, %rs807;
	add.f32 	%f219, %f212, %f217;
	add.f32 	%f220, %f213, %f218;
	fma.rn.f32 	%f221, %f217, %f217, %f214;
	fma.rn.f32 	%f222, %f218, %f218, %f215;
	fma.rn.f32 	%f223, %f217, %f218, %f216;
	cvt.rn.f32.u16 	%f224, %rs704;
	cvt.rn.f32.u16 	%f225, %rs808;
	add.f32 	%f226, %f219, %f224;
	add.f32 	%f227, %f220, %f225;
	fma.rn.f32 	%f228, %f224, %f224, %f221;
	fma.rn.f32 	%f229, %f225, %f225, %f222;
	fma.rn.f32 	%f230, %f224, %f225, %f223;
	cvt.rn.f32.u16 	%f231, %rs705;
	cvt.rn.f32.u16 	%f232, %rs809;
	add.f32 	%f233, %f226, %f231;
	add.f32 	%f234, %f227, %f232;
	fma.rn.f32 	%f235, %f231, %f231, %f228;
	fma.rn.f32 	%f236, %f232, %f232, %f229;
	fma.rn.f32 	%f237, %f231, %f232, %f230;
	cvt.rn.f32.u16 	%f238, %rs706;
	cvt.rn.f32.u16 	%f239, %rs810;
	add.f32 	%f240, %f233, %f238;
	add.f32 	%f241, %f234, %f239;
	fma.rn.f32 	%f242, %f238, %f238, %f235;
	fma.rn.f32 	%f243, %f239, %f239, %f236;
	fma.rn.f32 	%f244, %f238, %f239, %f237;
	cvt.rn.f32.u16 	%f245, %rs707;
	cvt.rn.f32.u16 	%f246, %rs811;
	add.f32 	%f247, %f240, %f245;
	add.f32 	%f248, %f241, %f246;
	fma.rn.f32 	%f249, %f245, %f245, %f242;
	fma.rn.f32 	%f250, %f246, %f246, %f243;
	fma.rn.f32 	%f251, %f245, %f246, %f244;
	cvt.rn.f32.u16 	%f252, %rs708;
	cvt.rn.f32.u16 	%f253, %rs812;
	add.f32 	%f254, %f247, %f252;
	add.f32 	%f255, %f248, %f253;
	fma.rn.f32 	%f256, %f252, %f252, %f249;
	fma.rn.f32 	%f257, %f253, %f253, %f250;
	fma.rn.f32 	%f258, %f252, %f253, %f251;
	cvt.rn.f32.u16 	%f259, %rs709;
	cvt.rn.f32.u16 	%f260, %rs813;
	add.f32 	%f261, %f254, %f259;
	add.f32 	%f262, %f255, %f260;
	fma.rn.f32 	%f263, %f259, %f259, %f256;
	fma.rn.f32 	%f264, %f260, %f260, %f257;
	fma.rn.f32 	%f265, %f259, %f260, %f258;
	cvt.rn.f32.u16 	%f266, %rs710;
	cvt.rn.f32.u16 	%f267, %rs814;
	add.f32 	%f268, %f261, %f266;
	add.f32 	%f269, %f262, %f267;
	fma.rn.f32 	%f270, %f266, %f266, %f263;
	fma.rn.f32 	%f271, %f267, %f267, %f264;
	fma.rn.f32 	%f272, %f266, %f267, %f265;
	cvt.rn.f32.u16 	%f273, %rs711;
	cvt.rn.f32.u16 	%f274, %rs815;
	add.f32 	%f275, %f268, %f273;
	add.f32 	%f276, %f269, %f274;
	fma.rn.f32 	%f277, %f273, %f273, %f270;
	fma.rn.f32 	%f278, %f274, %f274, %f271;
	fma.rn.f32 	%f279, %f273, %f274, %f272;
	cvt.rn.f32.u16 	%f280, %rs712;
	cvt.rn.f32.u16 	%f281, %rs816;
	add.f32 	%f282, %f275, %f280;
	add.f32 	%f283, %f276, %f281;
	fma.rn.f32 	%f284, %f280, %f280, %f277;
	fma.rn.f32 	%f285, %f281, %f281, %f278;
	fma.rn.f32 	%f286, %f280, %f281, %f279;
	cvt.rn.f32.u16 	%f287, %rs713;
	cvt.rn.f32.u16 	%f288, %rs817;
	add.f32 	%f289, %f282, %f287;
	add.f32 	%f290, %f283, %f288;
	fma.rn.f32 	%f291, %f287, %f287, %f284;
	fma.rn.f32 	%f292, %f288, %f288, %f285;
	fma.rn.f32 	%f293, %f287, %f288, %f286;
	cvt.rn.f32.u16 	%f294, %rs714;
	cvt.rn.f32.u16 	%f295, %rs818;
	add.f32 	%f296, %f289, %f294;
	add.f32 	%f297, %f290, %f295;
	fma.rn.f32 	%f298, %f294, %f294, %f291;
	fma.rn.f32 	%f299, %f295, %f295, %f292;
	fma.rn.f32 	%f300, %f294, %f295, %f293;
	cvt.rn.f32.u16 	%f301, %rs715;
	cvt.rn.f32.u16 	%f302, %rs819;
	add.f32 	%f303, %f296, %f301;
	add.f32 	%f304, %f297, %f302;
	fma.rn.f32 	%f305, %f301, %f301, %f298;
	fma.rn.f32 	%f306, %f302, %f302, %f299;
	fma.rn.f32 	%f307, %f301, %f302, %f300;
	cvt.rn.f32.u16 	%f308, %rs716;
	cvt.rn.f32.u16 	%f309, %rs820;
	add.f32 	%f310, %f303, %f308;
	add.f32 	%f311, %f304, %f309;
	fma.rn.f32 	%f312, %f308, %f308, %f305;
	fma.rn.f32 	%f313, %f309, %f309, %f306;
	fma.rn.f32 	%f314, %f308, %f309, %f307;
	cvt.rn.f32.u16 	%f315, %rs717;
	cvt.rn.f32.u16 	%f316, %rs821;
	add.f32 	%f317, %f310, %f315;
	add.f32 	%f318, %f311, %f316;
	fma.rn.f32 	%f319, %f315, %f315, %f312;
	fma.rn.f32 	%f320, %f316, %f316, %f313;
	fma.rn.f32 	%f321, %f315, %f316, %f314;
	cvt.rn.f32.u16 	%f322, %rs718;
	cvt.rn.f32.u16 	%f323, %rs822;
	add.f32 	%f324, %f317, %f322;
	add.f32 	%f325, %f318, %f323;
	fma.rn.f32 	%f326, %f322, %f322, %f319;
	fma.rn.f32 	%f327, %f323, %f323, %f320;
	fma.rn.f32 	%f328, %f322, %f323, %f321;
	cvt.rn.f32.u16 	%f329, %rs719;
	cvt.rn.f32.u16 	%f330, %rs823;
	add.f32 	%f331, %f324, %f329;
	add.f32 	%f332, %f325, %f330;
	fma.rn.f32 	%f333, %f329, %f329, %f326;
	fma.rn.f32 	%f334, %f330, %f330, %f327;
	fma.rn.f32 	%f335, %f329, %f330, %f328;
	cvt.rn.f32.u16 	%f336, %rs720;
	cvt.rn.f32.u16 	%f337, %rs824;
	add.f32 	%f338, %f331, %f336;
	add.f32 	%f339, %f332, %f337;
	fma.rn.f32 	%f340, %f336, %f336, %f333;
	fma.rn.f32 	%f341, %f337, %f337, %f334;
	fma.rn.f32 	%f342, %f336, %f337, %f335;
	cvt.rn.f32.u16 	%f343, %rs721;
	cvt.rn.f32.u16 	%f344, %rs825;
	add.f32 	%f345, %f338, %f343;
	add.f32 	%f346, %f339, %f344;
	fma.rn.f32 	%f347, %f343, %f343, %f340;
	fma.rn.f32 	%f348, %f344, %f344, %f341;
	fma.rn.f32 	%f349, %f343, %f344, %f342;
	cvt.rn.f32.u16 	%f350, %rs722;
	cvt.rn.f32.u16 	%f351, %rs826;
	add.f32 	%f352, %f345, %f350;
	add.f32 	%f353, %f346, %f351;
	fma.rn.f32 	%f354, %f350, %f350, %f347;
	fma.rn.f32 	%f355, %f351, %f351, %f348;
	fma.rn.f32 	%f356, %f350, %f351, %f349;
	cvt.rn.f32.u16 	%f357, %rs723;
	cvt.rn.f32.u16 	%f358, %rs827;
	add.f32 	%f359, %f352, %f357;
	add.f32 	%f360, %f353, %f358;
	fma.rn.f32 	%f361, %f357, %f357, %f354;
	fma.rn.f32 	%f362, %f358, %f358, %f355;
	fma.rn.f32 	%f363, %f357, %f358, %f356;
	cvt.rn.f32.u16 	%f364, %rs724;
	cvt.rn.f32.u16 	%f365, %rs828;
	add.f32 	%f366, %f359, %f364;
	add.f32 	%f367, %f360, %f365;
	fma.rn.f32 	%f368, %f364, %f364, %f361;
	fma.rn.f32 	%f369, %f365, %f365, %f362;
	fma.rn.f32 	%f370, %f364, %f365, %f363;
	cvt.rn.f32.u16 	%f371, %rs725;
	cvt.rn.f32.u16 	%f372, %rs829;
	add.f32 	%f373, %f366, %f371;
	add.f32 	%f374, %f367, %f372;
	fma.rn.f32 	%f375, %f371, %f371, %f368;
	fma.rn.f32 	%f376, %f372, %f372, %f369;
	fma.rn.f32 	%f377, %f371, %f372, %f370;
	cvt.rn.f32.u16 	%f378, %rs726;
	cvt.rn.f32.u16 	%f379, %rs830;
	add.f32 	%f380, %f373, %f378;
	add.f32 	%f381, %f374, %f379;
	fma.rn.f32 	%f382, %f378, %f378, %f375;
	fma.rn.f32 	%f383, %f379, %f379, %f376;
	fma.rn.f32 	%f384, %f378, %f379, %f377;
	cvt.rn.f32.u16 	%f385, %rs727;
	cvt.rn.f32.u16 	%f386, %rs831;
	add.f32 	%f387, %f380, %f385;
	add.f32 	%f388, %f381, %f386;
	fma.rn.f32 	%f389, %f385, %f385, %f382;
	fma.rn.f32 	%f390, %f386, %f386, %f383;
	fma.rn.f32 	%f391, %f385, %f386, %f384;
	cvt.rn.f32.u16 	%f392, %rs728;
	cvt.rn.f32.u16 	%f393, %rs832;
	add.f32 	%f394, %f387, %f392;
	add.f32 	%f395, %f388, %f393;
	fma.rn.f32 	%f396, %f392, %f392, %f389;
	fma.rn.f32 	%f397, %f393, %f393, %f390;
	fma.rn.f32 	%f398, %f392, %f393, %f391;
	cvt.rn.f32.u16 	%f399, %rs729;
	cvt.rn.f32.u16 	%f400, %rs833;
	add.f32 	%f401, %f394, %f399;
	add.f32 	%f402, %f395, %f400;
	fma.rn.f32 	%f403, %f399, %f399, %f396;
	fma.rn.f32 	%f404, %f400, %f400, %f397;
	fma.rn.f32 	%f405, %f399, %f400, %f398;
	cvt.rn.f32.u16 	%f406, %rs730;
	cvt.rn.f32.u16 	%f407, %rs834;
	add.f32 	%f408, %f401, %f406;
	add.f32 	%f409, %f402, %f407;
	fma.rn.f32 	%f410, %f406, %f406, %f403;
	fma.rn.f32 	%f411, %f407, %f407, %f404;
	fma.rn.f32 	%f412, %f406, %f407, %f405;
	cvt.rn.f32.u16 	%f413, %rs731;
	cvt.rn.f32.u16 	%f414, %rs835;
	add.f32 	%f415, %f408, %f413;
	add.f32 	%f416, %f409, %f414;
	fma.rn.f32 	%f417, %f413, %f413, %f410;
	fma.rn.f32 	%f418, %f414, %f414, %f411;
	fma.rn.f32 	%f419, %f413, %f414, %f412;
	cvt.rn.f32.u16 	%f420, %rs732;
	cvt.rn.f32.u16 	%f421, %rs836;
	add.f32 	%f422, %f415, %f420;
	add.f32 	%f423, %f416, %f421;
	fma.rn.f32 	%f424, %f420, %f420, %f417;
	fma.rn.f32 	%f425, %f421, %f421, %f418;
	fma.rn.f32 	%f426, %f420, %f421, %f419;
	cvt.rn.f32.u16 	%f427, %rs733;
	cvt.rn.f32.u16 	%f428, %rs837;
	add.f32 	%f429, %f422, %f427;
	add.f32 	%f430, %f423, %f428;
	fma.rn.f32 	%f431, %f427, %f427, %f424;
	fma.rn.f32 	%f432, %f428, %f428, %f425;
	fma.rn.f32 	%f433, %f427, %f428, %f426;
	cvt.rn.f32.u16 	%f434, %rs734;
	cvt.rn.f32.u16 	%f435, %rs838;
	add.f32 	%f436, %f429, %f434;
	add.f32 	%f437, %f430, %f435;
	fma.rn.f32 	%f438, %f434, %f434, %f431;
	fma.rn.f32 	%f439, %f435, %f435, %f432;
	fma.rn.f32 	%f440, %f434, %f435, %f433;
	cvt.rn.f32.u16 	%f441, %rs735;
	cvt.rn.f32.u16 	%f442, %rs839;
	add.f32 	%f443, %f436, %f441;
	add.f32 	%f444, %f437, %f442;
	fma.rn.f32 	%f445, %f441, %f441, %f438;
	fma.rn.f32 	%f446, %f442, %f442, %f439;
	fma.rn.f32 	%f447, %f441, %f442, %f440;
	cvt.rn.f32.u16 	%f448, %rs736;
	cvt.rn.f32.u16 	%f449, %rs840;
	add.f32 	%f450, %f443, %f448;
	add.f32 	%f451, %f444, %f449;
	fma.rn.f32 	%f452, %f448, %f448, %f445;
	fma.rn.f32 	%f453, %f449, %f449, %f446;
	fma.rn.f32 	%f454, %f448, %f449, %f447;
	cvt.rn.f32.u16 	%f455, %rs737;
	cvt.rn.f32.u16 	%f456, %rs841;
	add.f32 	%f457, %f450, %f455;
	add.f32 	%f458, %f451, %f456;
	fma.rn.f32 	%f459, %f455, %f455, %f452;
	fma.rn.f32 	%f460, %f456, %f456, %f453;
	fma.rn.f32 	%f461, %f455, %f456, %f454;
	cvt.rn.f32.u16 	%f462, %rs738;
	cvt.rn.f32.u16 	%f463, %rs842;
	add.f32 	%f464, %f457, %f462;
	add.f32 	%f465, %f458, %f463;
	fma.rn.f32 	%f466, %f462, %f462, %f459;
	fma.rn.f32 	%f467, %f463, %f463, %f460;
	fma.rn.f32 	%f468, %f462, %f463, %f461;
	cvt.rn.f32.u16 	%f469, %rs739;
	cvt.rn.f32.u16 	%f470, %rs843;
	add.f32 	%f471, %f464, %f469;
	add.f32 	%f472, %f465, %f470;
	fma.rn.f32 	%f473, %f469, %f469, %f466;
	fma.rn.f32 	%f474, %f470, %f470, %f467;
	fma.rn.f32 	%f475, %f469, %f470, %f468;
	cvt.rn.f32.u16 	%f476, %rs740;
	cvt.rn.f32.u16 	%f477, %rs844;
	add.f32 	%f478, %f471, %f476;
	add.f32 	%f479, %f472, %f477;
	fma.rn.f32 	%f480, %f476, %f476, %f473;
	fma.rn.f32 	%f481, %f477, %f477, %f474;
	fma.rn.f32 	%f482, %f476, %f477, %f475;
	cvt.rn.f32.u16 	%f483, %rs741;
	cvt.rn.f32.u16 	%f484, %rs845;
	add.f32 	%f485, %f478, %f483;
	add.f32 	%f486, %f479, %f484;
	fma.rn.f32 	%f487, %f483, %f483, %f480;
	fma.rn.f32 	%f488, %f484, %f484, %f481;
	fma.rn.f32 	%f489, %f483, %f484, %f482;
	cvt.rn.f32.u16 	%f490, %rs742;
	cvt.rn.f32.u16 	%f491, %rs846;
	add.f32 	%f492, %f485, %f490;
	add.f32 	%f493, %f486, %f491;
	fma.rn.f32 	%f494, %f490, %f490, %f487;
	fma.rn.f32 	%f495, %f491, %f491, %f488;
	fma.rn.f32 	%f496, %f490, %f491, %f489;
	cvt.rn.f32.u16 	%f497, %rs743;
	cvt.rn.f32.u16 	%f498, %rs847;
	add.f32 	%f499, %f492, %f497;
	add.f32 	%f500, %f493, %f498;
	fma.rn.f32 	%f501, %f497, %f497, %f494;
	fma.rn.f32 	%f502, %f498, %f498, %f495;
	fma.rn.f32 	%f503, %f497, %f498, %f496;
	cvt.rn.f32.u16 	%f504, %rs744;
	cvt.rn.f32.u16 	%f505, %rs848;
	add.f32 	%f506, %f499, %f504;
	add.f32 	%f507, %f500, %f505;
	fma.rn.f32 	%f508, %f504, %f504, %f501;
	fma.rn.f32 	%f509, %f505, %f505, %f502;
	fma.rn.f32 	%f510, %f504, %f505, %f503;
	cvt.rn.f32.u16 	%f511, %rs745;
	cvt.rn.f32.u16 	%f512, %rs849;
	add.f32 	%f513, %f506, %f511;
	add.f32 	%f514, %f507, %f512;
	fma.rn.f32 	%f515, %f511, %f511, %f508;
	fma.rn.f32 	%f516, %f512, %f512, %f509;
	fma.rn.f32 	%f517, %f511, %f512, %f510;
	cvt.rn.f32.u16 	%f518, %rs746;
	cvt.rn.f32.u16 	%f519, %rs850;
	add.f32 	%f520, %f513, %f518;
	add.f32 	%f521, %f514, %f519;
	fma.rn.f32 	%f522, %f518, %f518, %f515;
	fma.rn.f32 	%f523, %f519, %f519, %f516;
	fma.rn.f32 	%f524, %f518, %f519, %f517;
	cvt.rn.f32.u16 	%f525, %rs747;
	cvt.rn.f32.u16 	%f526, %rs851;
	add.f32 	%f527, %f520, %f525;
	add.f32 	%f528, %f521, %f526;
	fma.rn.f32 	%f529, %f525, %f525, %f522;
	fma.rn.f32 	%f530, %f526, %f526, %f523;
	fma.rn.f32 	%f531, %f525, %f526, %f524;
	cvt.rn.f32.u16 	%f532, %rs748;
	cvt.rn.f32.u16 	%f533, %rs852;
	add.f32 	%f534, %f527, %f532;
	add.f32 	%f535, %f528, %f533;
	fma.rn.f32 	%f536, %f532, %f532, %f529;
	fma.rn.f32 	%f537, %f533, %f533, %f530;
	fma.rn.f32 	%f538, %f532, %f533, %f531;
	cvt.rn.f32.u16 	%f539, %rs749;
	cvt.rn.f32.u16 	%f540, %rs853;
	add.f32 	%f541, %f534, %f539;
	add.f32 	%f542, %f535, %f540;
	fma.rn.f32 	%f543, %f539, %f539, %f536;
	fma.rn.f32 	%f544, %f540, %f540, %f537;
	fma.rn.f32 	%f545, %f539, %f540, %f538;
	cvt.rn.f32.u16 	%f546, %rs750;
	cvt.rn.f32.u16 	%f547, %rs854;
	add.f32 	%f548, %f541, %f546;
	add.f32 	%f549, %f542, %f547;
	fma.rn.f32 	%f550, %f546, %f546, %f543;
	fma.rn.f32 	%f551, %f547, %f547, %f544;
	fma.rn.f32 	%f552, %f546, %f547, %f545;
	cvt.rn.f32.u16 	%f553, %rs751;
	cvt.rn.f32.u16 	%f554, %rs855;
	add.f32 	%f555, %f548, %f553;
	add.f32 	%f556, %f549, %f554;
	fma.rn.f32 	%f557, %f553, %f553, %f550;
	fma.rn.f32 	%f558, %f554, %f554, %f551;
	fma.rn.f32 	%f559, %f553, %f554, %f552;
	cvt.rn.f32.u16 	%f560, %rs752;
	cvt.rn.f32.u16 	%f561, %rs856;
	add.f32 	%f562, %f555, %f560;
	add.f32 	%f563, %f556, %f561;
	fma.rn.f32 	%f564, %f560, %f560, %f557;
	fma.rn.f32 	%f565, %f561, %f561, %f558;
	fma.rn.f32 	%f566, %f560, %f561, %f559;
	cvt.rn.f32.u16 	%f567, %rs753;
	cvt.rn.f32.u16 	%f568, %rs857;
	add.f32 	%f569, %f562, %f567;
	add.f32 	%f570, %f563, %f568;
	fma.rn.f32 	%f571, %f567, %f567, %f564;
	fma.rn.f32 	%f572, %f568, %f568, %f565;
	fma.rn.f32 	%f573, %f567, %f568, %f566;
	cvt.rn.f32.u16 	%f574, %rs754;
	cvt.rn.f32.u16 	%f575, %rs858;
	add.f32 	%f576, %f569, %f574;
	add.f32 	%f577, %f570, %f575;
	fma.rn.f32 	%f578, %f574, %f574, %f571;
	fma.rn.f32 	%f579, %f575, %f575, %f572;
	fma.rn.f32 	%f580, %f574, %f575, %f573;
	cvt.rn.f32.u16 	%f581, %rs755;
	cvt.rn.f32.u16 	%f582, %rs859;
	add.f32 	%f583, %f576, %f581;
	add.f32 	%f584, %f577, %f582;
	fma.rn.f32 	%f585, %f581, %f581, %f578;
	fma.rn.f32 	%f586, %f582, %f582, %f579;
	fma.rn.f32 	%f587, %f581, %f582, %f580;
	cvt.rn.f32.u16 	%f588, %rs756;
	cvt.rn.f32.u16 	%f589, %rs860;
	add.f32 	%f590, %f583, %f588;
	add.f32 	%f591, %f584, %f589;
	fma.rn.f32 	%f592, %f588, %f588, %f585;
	fma.rn.f32 	%f593, %f589, %f589, %f586;
	fma.rn.f32 	%f594, %f588, %f589, %f587;
	cvt.rn.f32.u16 	%f595, %rs757;
	cvt.rn.f32.u16 	%f596, %rs861;
	add.f32 	%f597, %f590, %f595;
	add.f32 	%f598, %f591, %f596;
	fma.rn.f32 	%f599, %f595, %f595, %f592;
	fma.rn.f32 	%f600, %f596, %f596, %f593;
	fma.rn.f32 	%f601, %f595, %f596, %f594;
	cvt.rn.f32.u16 	%f602, %rs758;
	cvt.rn.f32.u16 	%f603, %rs862;
	add.f32 	%f604, %f597, %f602;
	add.f32 	%f605, %f598, %f603;
	fma.rn.f32 	%f606, %f602, %f602, %f599;
	fma.rn.f32 	%f607, %f603, %f603, %f600;
	fma.rn.f32 	%f608, %f602, %f603, %f601;
	cvt.rn.f32.u16 	%f609, %rs759;
	cvt.rn.f32.u16 	%f610, %rs863;
	add.f32 	%f611, %f604, %f609;
	add.f32 	%f612, %f605, %f610;
	fma.rn.f32 	%f613, %f609, %f609, %f606;
	fma.rn.f32 	%f614, %f610, %f610, %f607;
	fma.rn.f32 	%f615, %f609, %f610, %f608;
	cvt.rn.f32.u16 	%f616, %rs760;
	cvt.rn.f32.u16 	%f617, %rs864;
	add.f32 	%f618, %f611, %f616;
	add.f32 	%f619, %f612, %f617;
	fma.rn.f32 	%f620, %f616, %f616, %f613;
	fma.rn.f32 	%f621, %f617, %f617, %f614;
	fma.rn.f32 	%f622, %f616, %f617, %f615;
	cvt.rn.f32.u16 	%f623, %rs761;
	cvt.rn.f32.u16 	%f624, %rs865;
	add.f32 	%f625, %f618, %f623;
	add.f32 	%f626, %f619, %f624;
	fma.rn.f32 	%f627, %f623, %f623, %f620;
	fma.rn.f32 	%f628, %f624, %f624, %f621;
	fma.rn.f32 	%f629, %f623, %f624, %f622;
	cvt.rn.f32.u16 	%f630, %rs762;
	cvt.rn.f32.u16 	%f631, %rs866;
	add.f32 	%f632, %f625, %f630;
	add.f32 	%f633, %f626, %f631;
	fma.rn.f32 	%f634, %f630, %f630, %f627;
	fma.rn.f32 	%f635, %f631, %f631, %f628;
	fma.rn.f32 	%f636, %f630, %f631, %f629;
	cvt.rn.f32.u16 	%f637, %rs763;
	cvt.rn.f32.u16 	%f638, %rs867;
	add.f32 	%f639, %f632, %f637;
	add.f32 	%f640, %f633, %f638;
	fma.rn.f32 	%f641, %f637, %f637, %f634;
	fma.rn.f32 	%f642, %f638, %f638, %f635;
	fma.rn.f32 	%f643, %f637, %f638, %f636;
	cvt.rn.f32.u16 	%f644, %rs764;
	cvt.rn.f32.u16 	%f645, %rs868;
	add.f32 	%f646, %f639, %f644;
	add.f32 	%f647, %f640, %f645;
	fma.rn.f32 	%f648, %f644, %f644, %f641;
	fma.rn.f32 	%f649, %f645, %f645, %f642;
	fma.rn.f32 	%f650, %f644, %f645, %f643;
	cvt.rn.f32.u16 	%f651, %rs765;
	cvt.rn.f32.u16 	%f652, %rs869;
	add.f32 	%f653, %f646, %f651;
	add.f32 	%f654, %f647, %f652;
	fma.rn.f32 	%f655, %f651, %f651, %f648;
	fma.rn.f32 	%f656, %f652, %f652, %f649;
	fma.rn.f32 	%f657, %f651, %f652, %f650;
	cvt.rn.f32.u16 	%f658, %rs766;
	cvt.rn.f32.u16 	%f659, %rs870;
	add.f32 	%f660, %f653, %f658;
	add.f32 	%f661, %f654, %f659;
	fma.rn.f32 	%f662, %f658, %f658, %f655;
	fma.rn.f32 	%f663, %f659, %f659, %f656;
	fma.rn.f32 	%f664, %f658, %f659, %f657;
	cvt.rn.f32.u16 	%f665, %rs767;
	cvt.rn.f32.u16 	%f666, %rs871;
	add.f32 	%f667, %f660, %f665;
	add.f32 	%f668, %f661, %f666;
	fma.rn.f32 	%f669, %f665, %f665, %f662;
	fma.rn.f32 	%f670, %f666, %f666, %f663;
	fma.rn.f32 	%f671, %f665, %f666, %f664;
	cvt.rn.f32.u16 	%f672, %rs768;
	cvt.rn.f32.u16 	%f673, %rs872;
	add.f32 	%f674, %f667, %f672;
	add.f32 	%f675, %f668, %f673;
	fma.rn.f32 	%f676, %f672, %f672, %f669;
	fma.rn.f32 	%f677, %f673, %f673, %f670;
	fma.rn.f32 	%f678, %f672, %f673, %f671;
	cvt.rn.f32.u16 	%f679, %rs769;
	cvt.rn.f32.u16 	%f680, %rs873;
	add.f32 	%f681, %f674, %f679;
	add.f32 	%f682, %f675, %f680;
	fma.rn.f32 	%f683, %f679, %f679, %f676;
	fma.rn.f32 	%f684, %f680, %f680, %f677;
	fma.rn.f32 	%f685, %f679, %f680, %f678;
	cvt.rn.f32.u16 	%f686, %rs770;
	cvt.rn.f32.u16 	%f687, %rs874;
	add.f32 	%f688, %f681, %f686;
	add.f32 	%f689, %f682, %f687;
	fma.rn.f32 	%f690, %f686, %f686, %f683;
	fma.rn.f32 	%f691, %f687, %f687, %f684;
	fma.rn.f32 	%f692, %f686, %f687, %f685;
	cvt.rn.f32.u16 	%f693, %rs771;
	cvt.rn.f32.u16 	%f694, %rs875;
	add.f32 	%f695, %f688, %f693;
	add.f32 	%f696, %f689, %f694;
	fma.rn.f32 	%f697, %f693, %f693, %f690;
	fma.rn.f32 	%f698, %f694, %f694, %f691;
	fma.rn.f32 	%f699, %f693, %f694, %f692;
	cvt.rn.f32.u16 	%f700, %rs772;
	cvt.rn.f32.u16 	%f701, %rs876;
	add.f32 	%f702, %f695, %f700;
	add.f32 	%f703, %f696, %f701;
	fma.rn.f32 	%f704, %f700, %f700, %f697;
	fma.rn.f32 	%f705, %f701, %f701, %f698;
	fma.rn.f32 	%f706, %f700, %f701, %f699;
	cvt.rn.f32.u16 	%f707, %rs773;
	cvt.rn.f32.u16 	%f708, %rs877;
	add.f32 	%f709, %f702, %f707;
	add.f32 	%f710, %f703, %f708;
	fma.rn.f32 	%f711, %f707, %f707, %f704;
	fma.rn.f32 	%f712, %f708, %f708, %f705;
	fma.rn.f32 	%f713, %f707, %f708, %f706;
	cvt.rn.f32.u16 	%f714, %rs774;
	cvt.rn.f32.u16 	%f715, %rs878;
	add.f32 	%f716, %f709, %f714;
	add.f32 	%f717, %f710, %f715;
	fma.rn.f32 	%f718, %f714, %f714, %f711;
	fma.rn.f32 	%f719, %f715, %f715, %f712;
	fma.rn.f32 	%f720, %f714, %f715, %f713;
	cvt.rn.f32.u16 	%f721, %rs775;
	cvt.rn.f32.u16 	%f722, %rs879;
	add.f32 	%f723, %f716, %f721;
	add.f32 	%f724, %f717, %f722;
	fma.rn.f32 	%f725, %f721, %f721, %f718;
	fma.rn.f32 	%f726, %f722, %f722, %f719;
	fma.rn.f32 	%f727, %f721, %f722, %f720;
	cvt.rn.f32.u32 	%f728, %r283;
	mul.f32 	%f729, %f727, %f728;
	mul.f32 	%f730, %f723, %f724;
	sub.f32 	%f731, %f729, %f730;
	mul.f32 	%f732, %f725, %f728;
	mul.f32 	%f733, %f723, %f723;
	sub.f32 	%f734, %f732, %f733;
	mul.f32 	%f735, %f726, %f728;
	mul.f32 	%f736, %f724, %f724;
	sub.f32 	%f737, %f735, %f736;
	mul.f32 	%f738, %f734, %f737;
	sqrt.rn.f32 	%f739, %f738;
	div.rn.f32 	%f1, %f731, %f739;
	setp.eq.s32 	%p55, %r270, 0;
	@%p55 bra 	$L__BB1_50;
	ld.param.u32 	%r271, [_Z7pearsonPmPfjjjjjj_param_2];
	ld.param.u64 	%rd265, [_Z7pearsonPmPfjjjjjj_param_1];
	ld.param.u64 	%rd264, [_Z7pearsonPmPfjjjjjj_param_0];
	mov.u32 	%r227, %ctaid.x;
	mov.u32 	%r228, %ntid.x;
	mov.u32 	%r229, %tid.x;
	mad.lo.s32 	%r80, %r227, %r228, %r229;
	mov.u32 	%r230, %ctaid.y;
	mov.u32 	%r231, %ntid.y;
	mov.u32 	%r232, %tid.y;
	mad.lo.s32 	%r81, %r230, %r231, %r232;
	cvta.to.global.u64 	%rd75, %rd264;
	cvta.to.global.u64 	%rd76, %rd265;
	and.b32  	%r82, %r271, 7;
	setp.lt.u32 	%p56, %r271, 8;
	mov.b32 	%r323, 0;
	@%p56 bra 	$L__BB1_29;
	ld.param.u32 	%r275, [_Z7pearsonPmPfjjjjjj_param_3];
	ld.param.u32 	%r272, [_Z7pearsonPmPfjjjjjj_param_2];
	and.b32  	%r323, %r272, -8;
	neg.s32 	%r321, %r323;
	mad.lo.s32 	%r234, %r275, 7, %r81;
	mad.lo.s32 	%r320, %r275, %r234, %r80;
	mul.lo.s32 	%r235, %r275, %r275;
	shl.b32 	%r86, %r235, 3;
	mad.lo.s32 	%r236, %r275, 6, %r81;
	mad.lo.s32 	%r319, %r275, %r236, %r80;
	mad.lo.s32 	%r237, %r275, 5, %r81;
	mad.lo.s32 	%r318, %r275, %r237, %r80;
	shl.b32 	%r238, %r275, 2;
	add.s32 	%r239, %r81, %r238;
	mad.lo.s32 	%r317, %r275, %r239, %r80;
	mad.lo.s32 	%r240, %r275, 3, %r81;
	mad.lo.s32 	%r316, %r275, %r240, %r80;
	shl.b32 	%r241, %r275, 1;
	add.s32 	%r242, %r81, %r241;
	mad.lo.s32 	%r315, %r275, %r242, %r80;
	add.s32 	%r244, %r232, %r275;
	mad.lo.s32 	%r247, %r230, %r231, %r244;
	mad.lo.s32 	%r314, %r275, %r247, %r80;
	mad.lo.s32 	%r312, %r275, %r81, %r80;
	mov.b32 	%r313, 0;
$L__BB1_12:
	.pragma "nounroll";
	mul.wide.u32 	%rd189, %r313, 4;
	add.s64 	%rd77, %rd76, %rd189;
	ld.global.f32 	%f740, [%rd77];
	ld.global.f32 	%f741, [%rd77+4];
	setp.ltu.f32 	%p57, %f1, %f740;
	setp.geu.f32 	%p58, %f1, %f741;
	or.pred  	%p59, %p57, %p58;
	@%p59 bra 	$L__BB1_14;
	mul.wide.u32 	%rd190, %r312, 8;
	add.s64 	%rd191, %rd75, %rd190;
	ld.global.u64 	%rd192, [%rd191];
	add.s64 	%rd193, %rd192, 1;
	st.global.u64 	[%rd191], %rd193;
$L__BB1_14:
	ld.global.f32 	%f743, [%rd77+8];
	ld.global.f32 	%f744, [%rd77+12];
	setp.ltu.f32 	%p60, %f1, %f743;
	setp.geu.f32 	%p61, %f1, %f744;
	or.pred  	%p62, %p60, %p61;
	@%p62 bra 	$L__BB1_16;
	mul.wide.u32 	%rd194, %r314, 8;
	add.s64 	%rd195, %rd75, %rd194;
	ld.global.u64 	%rd196, [%rd195];
	add.s64 	%rd197, %rd196, 1;
	st.global.u64 	[%rd195], %rd197;
$L__BB1_16:
	ld.global.f32 	%f746, [%rd77+16];
	ld.global.f32 	%f747, [%rd77+20];
	setp.ltu.f32 	%p63, %f1, %f746;
	setp.geu.f32 	%p64, %f1, %f747;
	or.pred  	%p65, %p63, %p64;
	@%p65 bra 	$L__BB1_18;
	mul.wide.u32 	%rd198, %r315, 8;
	add.s64 	%rd199, %rd75, %rd198;
	ld.global.u64 	%rd200, [%rd199];
	add.s64 	%rd201, %rd200, 1;
	st.global.u64 	[%rd199], %rd201;
$L__BB1_18:
	ld.global.f32 	%f749, [%rd77+24];
	ld.global.f32 	%f750, [%rd77+28];
	setp.ltu.f32 	%p66, %f1, %f749;
	setp.geu.f32 	%p67, %f1, %f750;
	or.pred  	%p68, %p66, %p67;
	@%p68 bra 	$L__BB1_20;
	mul.wide.u32 	%rd202, %r316, 8;
	add.s64 	%rd203, %rd75, %rd202;
	ld.global.u64 	%rd204, [%rd203];
	add.s64 	%rd205, %rd204, 1;
	st.global.u64 	[%rd203], %rd205;
$L__BB1_20:
	ld.global.f32 	%f752, [%rd77+32];
	ld.global.f32 	%f753, [%rd77+36];
	setp.ltu.f32 	%p69, %f1, %f752;
	setp.geu.f32 	%p70, %f1, %f753;
	or.pred  	%p71, %p69, %p70;
	@%p71 bra 	$L__BB1_22;
	mul.wide.u32 	%rd206, %r317, 8;
	add.s64 	%rd207, %rd75, %rd206;
	ld.global.u64 	%rd208, [%rd207];
	add.s64 	%rd209, %rd208, 1;
	st.global.u64 	[%rd207], %rd209;
$L__BB1_22:
	ld.global.f32 	%f755, [%rd77+40];
	ld.global.f32 	%f756, [%rd77+44];
	setp.ltu.f32 	%p72, %f1, %f755;
	setp.geu.f32 	%p73, %f1, %f756;
	or.pred  	%p74, %p72, %p73;
	@%p74 bra 	$L__BB1_24;
	mul.wide.u32 	%rd210, %r318, 8;
	add.s64 	%rd211, %rd75, %rd210;
	ld.global.u64 	%rd212, [%rd211];
	add.s64 	%rd213, %rd212, 1;
	st.global.u64 	[%rd211], %rd213;
$L__BB1_24:
	ld.global.f32 	%f758, [%rd77+48];
	ld.global.f32 	%f759, [%rd77+52];
	setp.ltu.f32 	%p75, %f1, %f758;
	setp.geu.f32 	%p76, %f1, %f759;
	or.pred  	%p77, %p75, %p76;
	@%p77 bra 	$L__BB1_26;
	mul.wide.u32 	%rd214, %r319, 8;
	add.s64 	%rd215, %rd75, %rd214;
	ld.global.u64 	%rd216, [%rd215];
	add.s64 	%rd217, %rd216, 1;
	st.global.u64 	[%rd215], %rd217;
$L__BB1_26:
	ld.global.f32 	%f761, [%rd77+56];
	ld.global.f32 	%f762, [%rd77+60];
	setp.ltu.f32 	%p78, %f1, %f761;
	setp.geu.f32 	%p79, %f1, %f762;
	or.pred  	%p80, %p78, %p79;
	@%p80 bra 	$L__BB1_28;
	mul.wide.u32 	%rd218, %r320, 8;
	add.s64 	%rd219, %rd75, %rd218;
	ld.global.u64 	%rd220, [%rd219];
	add.s64 	%rd221, %rd220, 1;
	st.global.u64 	[%rd219], %rd221;
$L__BB1_28:
	add.s32 	%r321, %r321, 8;
	add.s32 	%r320, %r320, %r86;
	add.s32 	%r319, %r319, %r86;
	add.s32 	%r318, %r318, %r86;
	add.s32 	%r317, %r317, %r86;
	add.s32 	%r316, %r316, %r86;
	add.s32 	%r315, %r315, %r86;
	add.s32 	%r314, %r314, %r86;
	add.s32 	%r313, %r313, 16;
	add.s32 	%r312, %r312, %r86;
	setp.ne.s32 	%p81, %r321, 0;
	@%p81 bra 	$L__BB1_12;
$L__BB1_29:
	setp.eq.s32 	%p82, %r82, 0;
	@%p82 bra 	$L__BB1_50;
	ld.param.u32 	%r273, [_Z7pearsonPmPfjjjjjj_param_2];
	and.b32  	%r115, %r273, 3;
	setp.lt.u32 	%p83, %r82, 4;
	@%p83 bra 	$L__BB1_40;
	shl.b32 	%r248, %r323, 1;
	mul.wide.u32 	%rd222, %r248, 4;
	add.s64 	%rd223, %rd76, %rd222;
	ld.global.f32 	%f764, [%rd223];
	ld.global.f32 	%f765, [%rd223+4];
	setp.ltu.f32 	%p84, %f1, %f764;
	setp.geu.f32 	%p85, %f1, %f765;
	or.pred  	%p86, %p84, %p85;
	@%p86 bra 	$L__BB1_33;
	ld.param.u32 	%r276, [_Z7pearsonPmPfjjjjjj_param_3];
	mad.lo.s32 	%r249, %r323, %r276, %r81;
	mad.lo.s32 	%r250, %r249, %r276, %r80;
	mul.wide.u32 	%rd224, %r250, 8;
	add.s64 	%rd225, %rd75, %rd224;
	ld.global.u64 	%rd226, [%rd225];
	add.s64 	%rd227, %rd226, 1;
	st.global.u64 	[%rd225], %rd227;
$L__BB1_33:
	add.s32 	%r116, %r323, 1;
	shl.b32 	%r251, %r116, 1;
	mul.wide.u32 	%rd228, %r251, 4;
	add.s64 	%rd229, %rd76, %rd228;
	ld.global.f32 	%f767, [%rd229];
	ld.global.f32 	%f768, [%rd229+4];
	setp.ltu.f32 	%p87, %f1, %f767;
	setp.geu.f32 	%p88, %f1, %f768;
	or.pred  	%p89, %p87, %p88;
	@%p89 bra 	$L__BB1_35;
	ld.param.u32 	%r277, [_Z7pearsonPmPfjjjjjj_param_3];
	mad.lo.s32 	%r252, %r116, %r277, %r81;
	mad.lo.s32 	%r253, %r252, %r277, %r80;
	mul.wide.u32 	%rd230, %r253, 8;
	add.s64 	%rd231, %rd75, %rd230;
	ld.global.u64 	%rd232, [%rd231];
	add.s64 	%rd233, %rd232, 1;
	st.global.u64 	[%rd231], %rd233;
$L__BB1_35:
	add.s32 	%r117, %r323, 2;
	shl.b32 	%r254, %r117, 1;
	mul.wide.u32 	%rd234, %r254, 4;
	add.s64 	%rd235, %rd76, %rd234;
	ld.global.f32 	%f770, [%rd235];
	ld.global.f32 	%f771, [%rd235+4];
	setp.ltu.f32 	%p90, %f1, %f770;
	setp.geu.f32 	%p91, %f1, %f771;
	or.pred  	%p92, %p90, %p91;
	@%p92 bra 	$L__BB1_37;
	ld.param.u32 	%r278, [_Z7pearsonPmPfjjjjjj_param_3];
	mad.lo.s32 	%r255, %r117, %r278, %r81;
	mad.lo.s32 	%r256, %r255, %r278, %r80;
	mul.wide.u32 	%rd236, %r256, 8;
	add.s64 	%rd237, %rd75, %rd236;
	ld.global.u64 	%rd238, [%rd237];
	add.s64 	%rd239, %rd238, 1;
	st.global.u64 	[%rd237], %rd239;
$L__BB1_37:
	add.s32 	%r118, %r323, 3;
	shl.b32 	%r257, %r118, 1;
	mul.wide.u32 	%rd240, %r257, 4;
	add.s64 	%rd241, %rd76, %rd240;
	ld.global.f32 	%f773, [%rd241];
	ld.global.f32 	%f774, [%rd241+4];
	setp.ltu.f32 	%p93, %f1, %f773;
	setp.geu.f32 	%p94, %f1, %f774;
	or.pred  	%p95, %p93, %p94;
	@%p95 bra 	$L__BB1_39;
	ld.param.u32 	%r279, [_Z7pearsonPmPfjjjjjj_param_3];
	mad.lo.s32 	%r258, %r118, %r279, %r81;
	mad.lo.s32 	%r259, %r258, %r279, %r80;
	mul.wide.u32 	%rd242, %r259, 8;
	add.s64 	%rd243, %rd75, %rd242;
	ld.global.u64 	%rd244, [%rd243];
	add.s64 	%rd245, %rd244, 1;
	st.global.u64 	[%rd243], %rd245;
$L__BB1_39:
	add.s32 	%r323, %r323, 4;
$L__BB1_40:
	setp.eq.s32 	%p96, %r115, 0;
	@%p96 bra 	$L__BB1_50;
	setp.eq.s32 	%p97, %r115, 1;
	@%p97 bra 	$L__BB1_47;
	shl.b32 	%r260, %r323, 1;
	mul.wide.u32 	%rd246, %r260, 4;
	add.s64 	%rd247, %rd76, %rd246;
	ld.global.f32 	%f776, [%rd247];
	ld.global.f32 	%f777, [%rd247+4];
	setp.ltu.f32 	%p98, %f1, %f776;
	setp.geu.f32 	%p99, %f1, %f777;
	or.pred  	%p100, %p98, %p99;
	@%p100 bra 	$L__BB1_44;
	ld.param.u32 	%r280, [_Z7pearsonPmPfjjjjjj_param_3];
	mad.lo.s32 	%r261, %r323, %r280, %r81;
	mad.lo.s32 	%r262, %r261, %r280, %r80;
	mul.wide.u32 	%rd248, %r262, 8;
	add.s64 	%rd249, %rd75, %rd248;
	ld.global.u64 	%rd250, [%rd249];
	add.s64 	%rd251, %rd250, 1;
	st.global.u64 	[%rd249], %rd251;
$L__BB1_44:
	add.s32 	%r121, %r323, 1;
	shl.b32 	%r263, %r121, 1;
	mul.wide.u32 	%rd252, %r263, 4;
	add.s64 	%rd253, %rd76, %rd252;
	ld.global.f32 	%f779, [%rd253];
	ld.global.f32 	%f780, [%rd253+4];
	setp.ltu.f32 	%p101, %f1, %f779;
	setp.geu.f32 	%p102, %f1, %f780;
	or.pred  	%p103, %p101, %p102;
	@%p103 bra 	$L__BB1_46;
	ld.param.u32 	%r281, [_Z7pearsonPmPfjjjjjj_param_3];
	mad.lo.s32 	%r264, %r121, %r281, %r81;
	mad.lo.s32 	%r265, %r264, %r281, %r80;
	mul.wide.u32 	%rd254, %r265, 8;
	add.s64 	%rd255, %rd75, %rd254;
	ld.global.u64 	%rd256, [%rd255];
	add.s64 	%rd257, %rd256, 1;
	st.global.u64 	[%rd255], %rd257;
$L__BB1_46:
	add.s32 	%r323, %r323, 2;
$L__BB1_47:
	ld.param.u32 	%r274, [_Z7pearsonPmPfjjjjjj_param_2];
	and.b32  	%r266, %r274, 1;
	setp.eq.b32 	%p104, %r266, 1;
	not.pred 	%p105, %p104;
	@%p105 bra 	$L__BB1_50;
	shl.b32 	%r267, %r323, 1;
	mul.wide.u32 	%rd258, %r267, 4;
	add.s64 	%rd259, %rd76, %rd258;
	ld.global.f32 	%f782, [%rd259];
	ld.global.f32 	%f783, [%rd259+4];
	setp.ltu.f32 	%p106, %f1, %f782;
	setp.geu.f32 	%p107, %f1, %f783;
	or.pred  	%p108, %p106, %p107;
	@%p108 bra 	$L__BB1_50;
	ld.param.u32 	%r282, [_Z7pearsonPmPfjjjjjj_param_3];
	mad.lo.s32 	%r268, %r323, %r282, %r81;
	mad.lo.s32 	%r269, %r268, %r282, %r80;
	mul.wide.u32 	%rd260, %r269, 8;
	add.s64 	%rd261, %rd75, %rd260;
	ld.global.u64 	%rd262, [%rd261];
	add.s64 	%rd263, %rd262, 1;
	st.global.u64 	[%rd261], %rd263;
$L__BB1_50:
	ret;
$L__BB1_51:
	add.s32 	%r286, %r286, 1;
	sub.s32 	%r287, %r287, %r285;
	sub.s16 	%rs4, %rs667, %rs666;
	and.b16  	%rs438, %rs4, 255;
	add.s16 	%rs668, %rs668, -1;
	cvt.u32.u16 	%r159, %rs4;
	and.b32  	%r9, %r159, 255;
	add.s32 	%r292, %r9, -1;
	cvt.u32.u16 	%r160, %rs668;
	and.b32  	%r11, %r160, 255;
	setp.eq.s16 	%p14, %rs438, 0;
	mov.b32 	%r285, 0;
	mov.b16 	%rs666, 0;
	mov.u32 	%r284, %r285;
	mov.u16 	%rs667, %rs666;
	@%p14 bra 	$L__BB1_2;
	and.b16  	%rs439, %rs668, 255;
	setp.eq.s16 	%p15, %rs439, 0;
	mov.b64 	%rd268, 1;
	@%p15 bra 	$L__BB1_60;
	and.b32  	%r12, %r11, 3;
	setp.lt.u16 	%p16, %rs439, 4;
	mov.b64 	%rd268, 1;
	mov.b32 	%r289, 1;
	@%p16 bra 	$L__BB1_56;
	and.b32  	%r13, %r11, 252;
	mov.b64 	%rd268, 1;
	mov.b32 	%r289, 1;
$L__BB1_55:
	cvt.u64.u32 	%rd107, %r289;
	mul.lo.s64 	%rd108, %rd268, %rd107;
	add.s32 	%r163, %r289, 1;
	cvt.u64.u32 	%rd109, %r163;
	mul.lo.s64 	%rd110, %rd108, %rd109;
	add.s32 	%r164, %r289, 2;
	cvt.u64.u32 	%rd111, %r164;
	mul.lo.s64 	%rd112, %rd110, %rd111;
	add.s32 	%r165, %r289, 3;
	cvt.u64.u32 	%rd113, %r165;
	mul.lo.s64 	%rd268, %rd112, %rd113;
	add.s32 	%r289, %r289, 4;
	setp.eq.s32 	%p17, %r165, %r13;
	@%p17 bra 	$L__BB1_56;
	bra.uni 	$L__BB1_55;
$L__BB1_56:
	setp.eq.s32 	%p18, %r12, 0;
	@%p18 bra 	$L__BB1_60;
	cvt.u64.u32 	%rd114, %r289;
	mul.lo.s64 	%rd268, %rd268, %rd114;
	setp.eq.s32 	%p19, %r12, 1;
	@%p19 bra 	$L__BB1_60;
	add.s32 	%r166, %r289, 1;
	cvt.u64.u32 	%rd115, %r166;
	mul.lo.s64 	%rd268, %rd268, %rd115;
	setp.eq.s32 	%p20, %r12, 2;
	@%p20 bra 	$L__BB1_60;
	add.s32 	%r167, %r289, 2;
	cvt.u64.u32 	%rd116, %r167;
	mul.lo.s64 	%rd268, %rd268, %rd116;
$L__BB1_60:
	setp.eq.s16 	%p21, %rs439, 0;
	mov.b64 	%rd273, 1;
	@%p21 bra 	$L__BB1_68;
	add.s32 	%r168, %r292, %r11;
	max.s32 	%r169, %r168, %r9;
	sub.s32 	%r170, %r169, %r9;
	add.s32 	%r15, %r170, 1;
	and.b32  	%r16, %r15, 3;
	setp.lt.u32 	%p22, %r170, 3;
	mov.b64 	%rd273, 1;
	@%p22 bra 	$L__BB1_64;
	and.b32  	%r17, %r15, -4;
	mov.b32 	%r291, 0;
	mov.b64 	%rd273, 1;
$L__BB1_63:
	add.s32 	%r172, %r292, 1;
	cvt.s64.s32 	%rd121, %r172;
	mul.lo.s64 	%rd122, %rd273, %rd121;
	add.s32 	%r173, %r292, 2;
	cvt.s64.s32 	%rd123, %r173;
	mul.lo.s64 	%rd124, %rd122, %rd123;
	add.s32 	%r174, %r292, 3;
	cvt.s64.s32 	%rd125, %r174;
	mul.lo.s64 	%rd126, %rd124, %rd125;
	add.s32 	%r292, %r292, 4;
	cvt.s64.s32 	%rd127, %r292;
	mul.lo.s64 	%rd273, %rd126, %rd127;
	add.s32 	%r291, %r291, 4;
	setp.ne.s32 	%p23, %r291, %r17;
	@%p23 bra 	$L__BB1_63;
$L__BB1_64:
	setp.eq.s32 	%p24, %r16, 0;
	@%p24 bra 	$L__BB1_68;
	add.s32 	%r175, %r292, 1;
	cvt.s64.s32 	%rd128, %r175;
	mul.lo.s64 	%rd273, %rd273, %rd128;
	setp.eq.s32 	%p25, %r16, 1;
	@%p25 bra 	$L__BB1_68;
	add.s32 	%r176, %r292, 2;
	cvt.s64.s32 	%rd129, %r176;
	mul.lo.s64 	%rd273, %rd273, %rd129;
	setp.eq.s32 	%p26, %r16, 2;
	@%p26 bra 	$L__BB1_68;
	add.s32 	%r177, %r292, 3;
	cvt.s64.s32 	%rd130, %r177;
	mul.lo.s64 	%rd273, %rd273, %rd130;
$L__BB1_68:
	or.b64  	%rd131, %rd273, %rd268;
	and.b64  	%rd132, %rd131, -4294967296;
	setp.ne.s64 	%p27, %rd132, 0;
	@%p27 bra 	$L__BB1_70;
	cvt.u32.u64 	%r178, %rd268;
	cvt.u32.u64 	%r179, %rd273;
	div.u32 	%r180, %r179, %r178;
	cvt.u64.u32 	%rd274, %r180;
	bra.uni 	$L__BB1_71;
$L__BB1_70:
	div.u64 	%rd274, %rd273, %rd268;
$L__BB1_71:
	cvt.u32.u64 	%r284, %rd274;
	mov.u16 	%rs667, %rs4;
	bra.uni 	$L__BB1_2;
$L__BB1_72:
	add.s16 	%rs666, %rs666, 1;
	cvt.u32.u16 	%r142, %rs667;
	and.b32  	%r143, %r142, 255;
	cvt.u32.u16 	%r144, %rs666;
	not.b32 	%r145, %r144;
	or.b32  	%r146, %r145, -256;
	add.s32 	%r295, %r146, %r143;
	cvt.u32.u16 	%r147, %rs668;
	and.b32  	%r27, %r147, 255;
	setp.lt.s32 	%p3, %r295, 0;
	mov.b32 	%r296, 0;
	@%p3 bra 	$L__BB1_88;
	and.b16  	%rs432, %rs668, 255;
	setp.eq.s16 	%p4, %rs432, 0;
	mov.b64 	%rd277, 1;
	@%p4 bra 	$L__BB1_81;
	and.b32  	%r28, %r27, 3;
	setp.lt.u16 	%p5, %rs432, 4;
	mov.b64 	%rd277, 1;
	mov.b32 	%r294, 1;
	@%p5 bra 	$L__BB1_77;
	and.b32  	%r29, %r27, 252;
	mov.b64 	%rd277, 1;
	mov.b32 	%r294, 1;
$L__BB1_76:
	cvt.u64.u32 	%rd86, %r294;
	mul.lo.s64 	%rd87, %rd277, %rd86;
	add.s32 	%r150, %r294, 1;
	cvt.u64.u32 	%rd88, %r150;
	mul.lo.s64 	%rd89, %rd87, %rd88;
	add.s32 	%r151, %r294, 2;
	cvt.u64.u32 	%rd90, %r151;
	mul.lo.s64 	%rd91, %rd89, %rd90;
	add.s32 	%r152, %r294, 3;
	cvt.u64.u32 	%rd92, %r152;
	mul.lo.s64 	%rd277, %rd91, %rd92;
	add.s32 	%r294, %r294, 4;
	setp.eq.s32 	%p6, %r152, %r29;
	@%p6 bra 	$L__BB1_77;
	bra.uni 	$L__BB1_76;
$L__BB1_77:
	setp.eq.s32 	%p7, %r28, 0;
	@%p7 bra 	$L__BB1_81;
	cvt.u64.u32 	%rd93, %r294;
	mul.lo.s64 	%rd277, %rd277, %rd93;
	setp.eq.s32 	%p8, %r28, 1;
	@%p8 bra 	$L__BB1_81;
	add.s32 	%r153, %r294, 1;
	cvt.u64.u32 	%rd94, %r153;
	mul.lo.s64 	%rd277, %rd277, %rd94;
	setp.eq.s32 	%p9, %r28, 2;
	@%p9 bra 	$L__BB1_81;
	add.s32 	%r154, %r294, 2;
	cvt.u64.u32 	%rd95, %r154;
	mul.lo.s64 	%rd277, %rd277, %rd95;
$L__BB1_81:
	setp.eq.s16 	%p10, %rs432, 0;
	mov.b64 	%rd280, 1;
	@%p10 bra 	$L__BB1_84;
	add.s32 	%r31, %r295, %r27;
	mov.b64 	%rd280, 1;
$L__BB1_83:
	add.s32 	%r295, %r295, 1;
	cvt.u64.u32 	%rd98, %r295;
	mul.lo.s64 	%rd280, %rd280, %rd98;
	setp.lt.s32 	%p11, %r295, %r31;
	@%p11 bra 	$L__BB1_83;
$L__BB1_84:
	or.b64  	%rd99, %rd280, %rd277;
	and.b64  	%rd100, %rd99, -4294967296;
	setp.ne.s64 	%p12, %rd100, 0;
	@%p12 bra 	$L__BB1_86;
	cvt.u32.u64 	%r155, %rd277;
	cvt.u32.u64 	%r156, %rd280;
	div.u32 	%r157, %r156, %r155;
	cvt.u64.u32 	%rd281, %r157;
	bra.uni 	$L__BB1_87;
$L__BB1_86:
	div.u64 	%rd281, %rd280, %rd277;
$L__BB1_87:
	cvt.u32.u64 	%r296, %rd281;
$L__BB1_88:
	add.s32 	%r284, %r296, %r3;
	mov.u32 	%r285, %r3;
	bra.uni 	$L__BB1_2;
$L__BB1_89:
	add.s32 	%r299, %r299, 1;
	sub.s32 	%r300, %r300, %r298;
	sub.s16 	%rs10, %rs670, %rs669;
	and.b16  	%rs452, %rs10, 255;
	add.s16 	%rs671, %rs671, -1;
	cvt.u32.u16 	%r200, %rs10;
	and.b32  	%r45, %r200, 255;
	add.s32 	%r305, %r45, -1;
	cvt.u32.u16 	%r201, %rs671;
	and.b32  	%r47, %r201, 255;
	setp.eq.s16 	%p40, %rs452, 0;
	mov.b32 	%r298, 0;
	mov.b16 	%rs669, 0;
	mov.u32 	%r297, %r298;
	mov.u16 	%rs670, %rs669;
	@%p40 bra 	$L__BB1_5;
	and.b16  	%rs453, %rs671, 255;
	setp.eq.s16 	%p41, %rs453, 0;
	mov.b64 	%rd284, 1;
	@%p41 bra 	$L__BB1_98;
	and.b32  	%r48, %r47, 3;
	setp.lt.u16 	%p42, %rs453, 4;
	mov.b64 	%rd284, 1;
	mov.b32 	%r302, 1;
	@%p42 bra 	$L__BB1_94;
	and.b32  	%r49, %r47, 252;
	mov.b64 	%rd284, 1;
	mov.b32 	%r302, 1;
$L__BB1_93:
	cvt.u64.u32 	%rd158, %r302;
	mul.lo.s64 	%rd159, %rd284, %rd158;
	add.s32 	%r204, %r302, 1;
	cvt.u64.u32 	%rd160, %r204;
	mul.lo.s64 	%rd161, %rd159, %rd160;
	add.s32 	%r205, %r302, 2;
	cvt.u64.u32 	%rd162, %r205;
	mul.lo.s64 	%rd163, %rd161, %rd162;
	add.s32 	%r206, %r302, 3;
	cvt.u64.u32 	%rd164, %r206;
	mul.lo.s64 	%rd284, %rd163, %rd164;
	add.s32 	%r302, %r302, 4;
	setp.eq.s32 	%p43, %r206, %r49;
	@%p43 bra 	$L__BB1_94;
	bra.uni 	$L__BB1_93;
$L__BB1_94:
	setp.eq.s32 	%p44, %r48, 0;
	@%p44 bra 	$L__BB1_98;
	cvt.u64.u32 	%rd165, %r302;
	mul.lo.s64 	%rd284, %rd284, %rd165;
	setp.eq.s32 	%p45, %r48, 1;
	@%p45 bra 	$L__BB1_98;
	add.s32 	%r207, %r302, 1;
	cvt.u64.u32 	%rd166, %r207;
	mul.lo.s64 	%rd284, %rd284, %rd166;
	setp.eq.s32 	%p46, %r48, 2;
	@%p46 bra 	$L__BB1_98;
	add.s32 	%r208, %r302, 2;
	cvt.u64.u32 	%rd167, %r208;
	mul.lo.s64 	%rd284, %rd284, %rd167;
$L__BB1_98:
	setp.eq.s16 	%p47, %rs453, 0;
	mov.b64 	%rd289, 1;
	@%p47 bra 	$L__BB1_106;
	add.s32 	%r209, %r305, %r47;
	max.s32 	%r210, %r209, %r45;
	sub.s32 	%r211, %r210, %r45;
	add.s32 	%r51, %r211, 1;
	and.b32  	%r52, %r51, 3;
	setp.lt.u32 	%p48, %r211, 3;
	mov.b64 	%rd289, 1;
	@%p48 bra 	$L__BB1_102;
	and.b32  	%r53, %r51, -4;
	mov.b32 	%r304, 0;
	mov.b64 	%rd289, 1;
$L__BB1_101:
	add.s32 	%r213, %r305, 1;
	cvt.s64.s32 	%rd172, %r213;
	mul.lo.s64 	%rd173, %rd289, %rd172;
	add.s32 	%r214, %r305, 2;
	cvt.s64.s32 	%rd174, %r214;
	mul.lo.s64 	%rd175, %rd173, %rd174;
	add.s32 	%r215, %r305, 3;
	cvt.s64.s32 	%rd176, %r215;
	mul.lo.s64 	%rd177, %rd175, %rd176;
	add.s32 	%r305, %r305, 4;
	cvt.s64.s32 	%rd178, %r305;
	mul.lo.s64 	%rd289, %rd177, %rd178;
	add.s32 	%r304, %r304, 4;
	setp.ne.s32 	%p49, %r304, %r53;
	@%p49 bra 	$L__BB1_101;
$L__BB1_102:
	setp.eq.s32 	%p50, %r52, 0;
	@%p50 bra 	$L__BB1_106;
	add.s32 	%r216, %r305, 1;
	cvt.s64.s32 	%rd179, %r216;
	mul.lo.s64 	%rd289, %rd289, %rd179;
	setp.eq.s32 	%p51, %r52, 1;
	@%p51 bra 	$L__BB1_106;
	add.s32 	%r217, %r305, 2;
	cvt.s64.s32 	%rd180, %r217;
	mul.lo.s64 	%rd289, %rd289, %rd180;
	setp.eq.s32 	%p52, %r52, 2;
	@%p52 bra 	$L__BB1_106;
	add.s32 	%r218, %r305, 3;
	cvt.s64.s32 	%rd181, %r218;
	mul.lo.s64 	%rd289, %rd289, %rd181;
$L__BB1_106:
	or.b64  	%rd182, %rd289, %rd284;
	and.b64  	%rd183, %rd182, -4294967296;
	setp.ne.s64 	%p53, %rd183, 0;
	@%p53 bra 	$L__BB1_108;
	cvt.u32.u64 	%r219, %rd284;
	cvt.u32.u64 	%r220, %rd289;
	div.u32 	%r221, %r220, %r219;
	cvt.u64.u32 	%rd290, %r221;
	bra.uni 	$L__BB1_109;
$L__BB1_108:
	div.u64 	%rd290, %rd289, %rd284;
$L__BB1_109:
	cvt.u32.u64 	%r297, %rd290;
	mov.u16 	%rs670, %rs10;
	bra.uni 	$L__BB1_5;
$L__BB1_110:
	add.s16 	%rs669, %rs669, 1;
	cvt.u32.u16 	%r185, %rs670;
	and.b32  	%r186, %r185, 255;
	cvt.u32.u16 	%r187, %rs669;
	not.b32 	%r188, %r187;
	or.b32  	%r189, %r188, -256;
	add.s32 	%r309, %r189, %r186;
	cvt.u32.u16 	%r190, %rs671;
	and.b32  	%r63, %r190, 255;
	setp.lt.s32 	%p29, %r309, 0;
	mov.b32 	%r310, 0;
	@%p29 bra 	$L__BB1_127;
	and.b16  	%rs446, %rs671, 255;
	setp.eq.s16 	%p30, %rs446, 0;
	mov.b64 	%rd293, 1;
	@%p30 bra 	$L__BB1_120;
	and.b32  	%r64, %r63, 3;
	setp.lt.u16 	%p31, %rs446, 4;
	mov.b64 	%rd293, 1;
	mov.b32 	%r306, 1;
	@%p31 bra 	$L__BB1_116;
	and.b32  	%r193, %r63, 252;
	neg.s32 	%r307, %r193;
	mov.b64 	%rd293, 1;
	mov.b32 	%r308, 0;
	mov.b64 	%rd294, 4;
$L__BB1_114:
	add.s64 	%rd138, %rd294, -3;
	mul.lo.s64 	%rd139, %rd293, %rd138;
	add.s64 	%rd140, %rd294, -2;
	mul.lo.s64 	%rd141, %rd139, %rd140;
	add.s64 	%rd142, %rd294, -1;
	mul.lo.s64 	%rd143, %rd141, %rd142;
	mul.lo.s64 	%rd293, %rd143, %rd294;
	add.s32 	%r308, %r308, 4;
	add.s32 	%r307, %r307, 4;
	add.s64 	%rd294, %rd294, 4;
	setp.eq.s32 	%p32, %r307, 0;
	@%p32 bra 	$L__BB1_115;
	bra.uni 	$L__BB1_114;
$L__BB1_115:
	add.s32 	%r306, %r308, 1;
$L__BB1_116:
	setp.eq.s32 	%p33, %r64, 0;
	@%p33 bra 	$L__BB1_120;
	cvt.u64.u32 	%rd144, %r306;
	mul.lo.s64 	%rd293, %rd293, %rd144;
	setp.eq.s32 	%p34, %r64, 1;
	@%p34 bra 	$L__BB1_120;
	add.s32 	%r194, %r306, 1;
	cvt.u64.u32 	%rd145, %r194;
	mul.lo.s64 	%rd293, %rd293, %rd145;
	setp.eq.s32 	%p35, %r64, 2;
	@%p35 bra 	$L__BB1_120;
	add.s32 	%r195, %r306, 2;
	cvt.u64.u32 	%rd146, %r195;
	mul.lo.s64 	%rd293, %rd293, %rd146;
$L__BB1_120:
	setp.eq.s16 	%p36, %rs446, 0;
	mov.b64 	%rd297, 1;
	@%p36 bra 	$L__BB1_123;
	add.s32 	%r68, %r309, %r63;
	mov.b64 	%rd297, 1;
$L__BB1_122:
	add.s32 	%r309, %r309, 1;
	cvt.u64.u32 	%rd149, %r309;
	mul.lo.s64 	%rd297, %rd297, %rd149;
	setp.lt.s32 	%p37, %r309, %r68;
	@%p37 bra 	$L__BB1_122;
$L__BB1_123:
	or.b64  	%rd150, %rd297, %rd293;
	and.b64  	%rd151, %rd150, -4294967296;
	setp.ne.s64 	%p38, %rd151, 0;
	@%p38 bra 	$L__BB1_125;
	cvt.u32.u64 	%r196, %rd293;
	cvt.u32.u64 	%r197, %rd297;
	div.u32 	%r198, %r197, %r196;
	cvt.u64.u32 	%rd298, %r198;
	bra.uni 	$L__BB1_126;
$L__BB1_125:
	div.u64 	%rd298, %rd297, %rd293;
$L__BB1_126:
	cvt.u32.u64 	%r310, %rd298;
$L__BB1_127:
	add.s32 	%r297, %r310, %r39;
	mov.u32 	%r298, %r39;
	bra.uni 	$L__BB1_5;

}


// ===== COMPILED SASS (sm_100) =====

	.target	sm_100

	.elftype	@"ET_EXEC"


//--------------------- .note.nv.tkinfo           --------------------------
	.section	.note.nv.tkinfo,"",@"SHT_NOTE"
	.sectionflags	@"SHF_NOTE_NV_TKINFO"
	.tkinfo
        /*0018*/ 	.word	0x00000002
        /*0030*/ 	.string	""
        /*0030*/ 	.string	"ptxas"
        /*0030*/ 	.string	"Cuda compilation tools, release 13.0, V13.0.88"
        /*0030*/ 	.string	"Build cuda_13.0.r13.0/compiler.36424714_0"
        /*0030*/ 	.string	"-arch sm_100 -m 64 "



//--------------------- .note.nv.cuinfo           --------------------------
	.section	.note.nv.cuinfo,"",@"SHT_NOTE"
	.sectionflags	@"SHF_NOTE_NV_CUINFO"
        /*0018*/ 	.short	0x0002
        /*001a*/ 	.short	0x0064
        /*001c*/ 	.short	0x0082
	.zero		2


//--------------------- .nv.info                  --------------------------
	.section	.nv.info,"",@"SHT_CUDA_INFO"
	.align	4


	//----- nvinfo : EIATTR_REGCOUNT
	.align		4
        /*0000*/ 	.byte	0x04, 0x2f
        /*0002*/ 	.short	(.L_2 - .L_1)
	.align		4
.L_1:
        /*0004*/ 	.word	index@(_Z9reductionPmjjj)
        /*0008*/ 	.word	0x00000028


	//----- nvinfo : EIATTR_FRAME_SIZE
	.align		4
.L_2:
        /*000c*/ 	.byte	0x04, 0x11
        /*000e*/ 	.short	(.L_4 - .L_3)
	.align		4
.L_3:
        /*0010*/ 	.word	index@(_Z9reductionPmjjj)
        /*0014*/ 	.word	0x00000000


	//----- nvinfo : EIATTR_REGCOUNT
	.align		4
.L_4:
        /*0018*/ 	.byte	0x04, 0x2f
        /*001a*/ 	.short	(.L_6 - .L_5)
	.align		4
.L_5:
        /*001c*/ 	.word	index@(_Z7pearsonPmPfjjjjjj)
        /*0020*/ 	.word	0x000000ff


	//----- nvinfo : EIATTR_FRAME_SIZE
	.align		4
.L_6:
        /*0024*/ 	.byte	0x04, 0x11
        /*0026*/ 	.short	(.L_8 - .L_7)
	.align		4
.L_7:
        /*0028*/ 	.word	index@($__internal_2_$__cuda_sm3x_div_rn_noftz_f32_slowpath)
        /*002c*/ 	.word	0x00000010


	//----- nvinfo : EIATTR_FRAME_SIZE
	.align		4
.L_8:
        /*0030*/ 	.byte	0x04, 0x11
        /*0032*/ 	.short	(.L_10 - .L_9)
	.align		4
.L_9:
        /*0034*/ 	.word	index@($__internal_1_$__cuda_sm20_sqrt_rn_f32_slowpath)
        /*0038*/ 	.word	0x00000010


	//----- nvinfo : EIATTR_FRAME_SIZE
	.align		4
.L_10:
        /*003c*/ 	.byte	0x04, 0x11
        /*003e*/ 	.short	(.L_12 - .L_11)
	.align		4
.L_11:
        /*0040*/ 	.word	index@($__internal_0_$__cuda_sm20_div_u64)
        /*0044*/ 	.word	0x00000010


	//----- nvinfo : EIATTR_FRAME_SIZE
	.align		4
.L_12:
        /*0048*/ 	.byte	0x04, 0x11
        /*004a*/ 	.short	(.L_14 - .L_13)
	.align		4
.L_13:
        /*004c*/ 	.word	index@(_Z7pearsonPmPfjjjjjj)
        /*0050*/ 	.word	0x00000010


	//----- nvinfo : EIATTR_MIN_STACK_SIZE
	.align		4
.L_14:
        /*0054*/ 	.byte	0x04, 0x12
        /*0056*/ 	.short	(.L_16 - .L_15)
	.align		4
.L_15:
        /*0058*/ 	.word	index@(_Z7pearsonPmPfjjjjjj)
        /*005c*/ 	.word	0x00000010


	//----- nvinfo : EIATTR_MIN_STACK_SIZE
	.align		4
.L_16:
        /*0060*/ 	.byte	0x04, 0x12
        /*0062*/ 	.short	(.L_18 - .L_17)
	.align		4
.L_17:
        /*0064*/ 	.word	index@(_Z9reductionPmjjj)
        /*0068*/ 	.word	0x00000000
.L_18:


//--------------------- .nv.compat                --------------------------
	.section	.nv.compat,"",@"SHT_CUDA_COMPAT_INFO"
	.align	4
        /*0000*/ 	.byte	0x02, 0x09, 0x00, 0x00, 0x02, 0x02, 0x01, 0x00, 0x02, 0x05, 0x05, 0x00, 0x03, 0x07, 0x01, 0x01
        /*0010*/ 	.byte	0x02, 0x03, 0x00, 0x00, 0x02, 0x06, 0x01, 0x00, 0x04, 0x0b, 0x08, 0x00, 0x01, 0x00, 0x00, 0x00
        /*0020*/ 	.byte	0x00, 0x00, 0x00, 0x00


//--------------------- .nv.info._Z7pearsonPmPfjjjjjj --------------------------
	.section	.nv.info._Z7pearsonPmPfjjjjjj,"",@"SHT_CUDA_INFO"
	.sectionflags	@""
	.align	4


	//----- nvinfo : EIATTR_CUDA_API_VERSION
	.align		4
        /*0000*/ 	.byte	0x04, 0x37
        /*0002*/ 	.short	(.L_20 - .L_19)
.L_19:
        /*0004*/ 	.word	0x00000082


	//----- nvinfo : EIATTR_KPARAM_INFO
	.align		4
.L_20:
        /*0008*/ 	.byte	0x04, 0x17
        /*000a*/ 	.short	(.L_22 - .L_21)
.L_21:
        /*000c*/ 	.word	0x00000000
        /*0010*/ 	.short	0x0007
        /*0012*/ 	.short	0x0024
        /*0014*/ 	.byte	0x00, 0xf0, 0x11, 0x00


	//----- nvinfo : EIATTR_KPARAM_INFO
	.align		4
.L_22:
        /*0018*/ 	.byte	0x04, 0x17
        /*001a*/ 	.short	(.L_24 - .L_23)
.L_23:
        /*001c*/ 	.word	0x00000000
        /*0020*/ 	.short	0x0006
        /*0022*/ 	.short	0x0020
        /*0024*/ 	.byte	0x00, 0xf0, 0x11, 0x00


	//----- nvinfo : EIATTR_KPARAM_INFO
	.align		4
.L_24:
        /*0028*/ 	.byte	0x04, 0x17
        /*002a*/ 	.short	(.L_26 - .L_25)
.L_25:
        /*002c*/ 	.word	0x00000000
        /*0030*/ 	.short	0x0005
        /*0032*/ 	.short	0x001c
        /*0034*/ 	.byte	0x00, 0xf0, 0x11, 0x00


	//----- nvinfo : EIATTR_KPARAM_INFO
	.align		4
.L_26:
        /*0038*/ 	.byte	0x04, 0x17
        /*003a*/ 	.short	(.L_28 - .L_27)
.L_27:
        /*003c*/ 	.word	0x00000000
        /*0040*/ 	.short	0x0004
        /*0042*/ 	.short	0x0018
        /*0044*/ 	.byte	0x00, 0xf0, 0x11, 0x00


	//----- nvinfo : EIATTR_KPARAM_INFO
	.align		4
.L_28:
        /*0048*/ 	.byte	0x04, 0x17
        /*004a*/ 	.short	(.L_30 - .L_29)
.L_29:
        /*004c*/ 	.word	0x00000000
        /*0050*/ 	.short	0x0003
        /*0052*/ 	.short	0x0014
        /*0054*/ 	.byte	0x00, 0xf0, 0x11, 0x00


	//----- nvinfo : EIATTR_KPARAM_INFO
	.align		4
.L_30:
        /*0058*/ 	.byte	0x04, 0x17
        /*005a*/ 	.short	(.L_32 - .L_31)
.L_31:
        /*005c*/ 	.word	0x00000000
        /*0060*/ 	.short	0x0002
        /*0062*/ 	.short	0x0010
        /*0064*/ 	.byte	0x00, 0xf0, 0x11, 0x00


	//----- nvinfo : EIATTR_KPARAM_INFO
	.align		4
.L_32:
        /*0068*/ 	.byte	0x04, 0x17
        /*006a*/ 	.short	(.L_34 - .L_33)
.L_33:
        /*006c*/ 	.word	0x00000000
        /*0070*/ 	.short	0x0001
        /*0072*/ 	.short	0x0008
        /*0074*/ 	.byte	0x00, 0xf5, 0x21, 0x00


	//----- nvinfo : EIATTR_KPARAM_INFO
	.align		4
.L_34:
        /*0078*/ 	.byte	0x04, 0x17
        /*007a*/ 	.short	(.L_36 - .L_35)
.L_35:
        /*007c*/ 	.word	0x00000000
        /*0080*/ 	.short	0x0000
        /*0082*/ 	.short	0x0000
        /*0084*/ 	.byte	0x00, 0xf5, 0x21, 0x00


	//----- nvinfo : EIATTR_SPARSE_MMA_MASK
	.align		4
.L_36:
        /*0088*/ 	.byte	0x03, 0x50
        /*008a*/ 	.short	0x0000


	//----- nvinfo : EIATTR_MAXREG_COUNT
	.align		4
        /*008c*/ 	.byte	0x03, 0x1b
        /*008e*/ 	.short	0x00ff


	//----- nvinfo : EIATTR_MERCURY_ISA_VERSION
	.align		4
        /*0090*/ 	.byte	0x03, 0x5f
        /*0092*/ 	.short	0x0101


	//----- nvinfo : EIATTR_VRC_CTA_INIT_COUNT
	.align		4
        /*0094*/ 	.byte	0x02, 0x4a
	.zero		1
	.zero		1


	//----- nvinfo : EIATTR_EXIT_INSTR_OFFSETS
	.align		4
        /*0098*/ 	.byte	0x04, 0x1c
        /*009a*/ 	.short	(.L_38 - .L_37)


	//   ....[0]....
.L_37:
        /*009c*/ 	.word	0x00000140


	//   ....[1]....
        /*00a0*/ 	.word	0x0000a640


	//   ....[2]....
        /*00a4*/ 	.word	0x0000ae70


	//   ....[3]....
        /*00a8*/ 	.word	0x0000b2e0


	//   ....[4]....
        /*00ac*/ 	.word	0x0000b540


	//   ....[5]....
        /*00b0*/ 	.word	0x0000b5c0


	//   ....[6]....
        /*00b4*/ 	.word	0x0000b660


	//----- nvinfo : EIATTR_CRS_STACK_SIZE
	.align		4
.L_38:
        /*00b8*/ 	.byte	0x04, 0x1e
        /*00ba*/ 	.short	(.L_40 - .L_39)
.L_39:
        /*00bc*/ 	.word	0x00000000


	//----- nvinfo : EIATTR_CBANK_PARAM_SIZE
	.align		4
.L_40:
        /*00c0*/ 	.byte	0x03, 0x19
        /*00c2*/ 	.short	0x0028


	//----- nvinfo : EIATTR_PARAM_CBANK
	.align		4
        /*00c4*/ 	.byte	0x04, 0x0a
        /*00c6*/ 	.short	(.L_42 - .L_41)
	.align		4
.L_41:
        /*00c8*/ 	.word	index@(.nv.constant0._Z7pearsonPmPfjjjjjj)
        /*00cc*/ 	.short	0x0380
        /*00ce*/ 	.short	0x0028


	//----- nvinfo : EIATTR_SW_WAR
	.align		4
.L_42:
        /*00d0*/ 	.byte	0x04, 0x36
        /*00d2*/ 	.short	(.L_44 - .L_43)
.L_43:
        /*00d4*/ 	.word	0x00000008
.L_44:


//--------------------- .nv.info._Z9reductionPmjjj --------------------------
	.section	.nv.info._Z9reductionPmjjj,"",@"SHT_CUDA_INFO"
	.sectionflags	@""
	.align	4


	//----- nvinfo : EIATTR_CUDA_API_VERSION
	.align		4
        /*0000*/ 	.byte	0x04, 0x37
        /*0002*/ 	.short	(.L_46 - .L_45)
.L_45:
        /*0004*/ 	.word	0x00000082


	//----- nvinfo : EIATTR_KPARAM_INFO
	.align		4
.L_46:
        /*0008*/ 	.byte	0x04, 0x17
        /*000a*/ 	.short	(.L_48 - .L_47)
.L_47:
        /*000c*/ 	.word	0x00000000
        /*0010*/ 	.short	0x0003
        /*0012*/ 	.short	0x0010
        /*0014*/ 	.byte	0x00, 0xf0, 0x11, 0x00


	//----- nvinfo : EIATTR_KPARAM_INFO
	.align		4
.L_48:
        /*0018*/ 	.byte	0x04, 0x17
        /*001a*/ 	.short	(.L_50 - .L_49)
.L_49:
        /*001c*/ 	.word	0x00000000
        /*0020*/ 	.short	0x0002
        /*0022*/ 	.short	0x000c
        /*0024*/ 	.byte	0x00, 0xf0, 0x11, 0x00


	//----- nvinfo : EIATTR_KPARAM_INFO
	.align		4
.L_50:
        /*0028*/ 	.byte	0x04, 0x17
        /*002a*/ 	.short	(.L_52 - .L_51)
.L_51:
        /*002c*/ 	.word	0x00000000
        /*0030*/ 	.short	0x0001
        /*0032*/ 	.short	0x0008
        /*0034*/ 	.byte	0x00, 0xf0, 0x11, 0x00


	//----- nvinfo : EIATTR_KPARAM_INFO
	.align		4
.L_52:
        /*0038*/ 	.byte	0x04, 0x17
        /*003a*/ 	.short	(.L_54 - .L_53)
.L_53:
        /*003c*/ 	.word	0x00000000
        /*0040*/ 	.short	0x0000
        /*0042*/ 	.short	0x0000
        /*0044*/ 	.byte	0x00, 0xf5, 0x21, 0x00


	//----- nvinfo : EIATTR_SPARSE_MMA_MASK
	.align		4
.L_54:
        /*0048*/ 	.byte	0x03, 0x50
        /*004a*/ 	.short	0x0000


	//----- nvinfo : EIATTR_MAXREG_COUNT
	.align		4
        /*004c*/ 	.byte	0x03, 0x1b
        /*004e*/ 	.short	0x00ff


	//----- nvinfo : EIATTR_NUM_BARRIERS
	.align		4
        /*0050*/ 	.byte	0x02, 0x4c
        /*0052*/ 	.byte	0x01
	.zero		1


	//----- nvinfo : EIATTR_MERCURY_ISA_VERSION
	.align		4
        /*0054*/ 	.byte	0x03, 0x5f
        /*0056*/ 	.short	0x0101


	//----- nvinfo : EIATTR_VRC_CTA_INIT_COUNT
	.align		4
        /*0058*/ 	.byte	0x02, 0x4a
	.zero		1
	.zero		1


	//----- nvinfo : EIATTR_EXIT_INSTR_OFFSETS
	.align		4
        /*005c*/ 	.byte	0x04, 0x1c
        /*005e*/ 	.short	(.L_56 - .L_55)


	//   ....[0]....
.L_55:
        /*0060*/ 	.word	0x00000c90


	//   ....[1]....
        /*0064*/ 	.word	0x00000cd0


	//   ....[2]....
        /*0068*/ 	.word	0x00001a10


	//----- nvinfo : EIATTR_CBANK_PARAM_SIZE
	.align		4
.L_56:
        /*006c*/ 	.byte	0x03, 0x19
        /*006e*/ 	.short	0x0014


	//----- nvinfo : EIATTR_PARAM_CBANK
	.align		4
        /*0070*/ 	.byte	0x04, 0x0a
        /*0072*/ 	.short	(.L_58 - .L_57)
	.align		4
.L_57:
        /*0074*/ 	.word	index@(.nv.constant0._Z9reductionPmjjj)
        /*0078*/ 	.short	0x0380
        /*007a*/ 	.short	0x0014


	//----- nvinfo : EIATTR_SW_WAR
	.align		4
.L_58:
        /*007c*/ 	.byte	0x04, 0x36
        /*007e*/ 	.short	(.L_60 - .L_59)
.L_59:
        /*0080*/ 	.word	0x00000008
.L_60:


//--------------------- .nv.callgraph             --------------------------
	.section	.nv.callgraph,"",@"SHT_CUDA_CALLGRAPH"
	.align	4
	.sectionentsize	8
	.align		4
        /*0000*/ 	.word	0x00000000
	.align		4
        /*0004*/ 	.word	0xffffffff
	.align		4
        /*0008*/ 	.word	0x00000000
	.align		4
        /*000c*/ 	.word	0xfffffffe
	.align		4
        /*0010*/ 	.word	0x00000000
	.align		4
        /*0014*/ 	.word	0xfffffffd
	.align		4
        /*0018*/ 	.word	0x00000000
	.align		4
        /*001c*/ 	.word	0xfffffffc


//--------------------- .nv.constant3             --------------------------
	.section	.nv.constant3,"a",@progbits
.nv.constant3:
	.type		alleles,@object
	.size		alleles,(.L_0 - alleles)
alleles:
	.zero		2496
.L_0:


//--------------------- .text._Z7pearsonPmPfjjjjjj --------------------------
	.section	.text._Z7pearsonPmPfjjjjjj,"ax",@progbits
	.align	128
        .global         _Z7pearsonPmPfjjjjjj
        .type           _Z7pearsonPmPfjjjjjj,@function
        .size           _Z7pearsonPmPfjjjjjj,(.L_x_135 - _Z7pearsonPmPfjjjjjj)
        .other          _Z7pearsonPmPfjjjjjj,@"STO_CUDA_ENTRY STV_DEFAULT"
_Z7pearsonPmPfjjjjjj:
.text._Z7pearsonPmPfjjjjjj:
[----:B------:R-:W0:Y:S01]  /*0000*/  LDC R1, c[0x0][0x37c] ;  /* 0x0000df00ff017b82 */ /* 0x000e220000000800 */
[----:B------:R-:W1:Y:S07]  /*0010*/  S2R R3, SR_TID.Y ;  /* 0x0000000000037919 */ /* 0x000e6e0000002200 */
[----:B------:R-:W1:Y:S01]  /*0020*/  LDC R0, c[0x0][0x364] ;  /* 0x0000d900ff007b82 */ /* 0x000e620000000800 */
[----:B------:R-:W2:Y:S01]  /*0030*/  LDCU.64 UR6, c[0x0][0x398] ;  /* 0x00007300ff0677ac */ /* 0x000ea20008000a00 */
[----:B0-----:R-:W-:Y:S01]  /*0040*/  IADD3 R1, PT, PT, R1, -0x10, RZ ;  /* 0xfffffff001017810 */ /* 0x001fe20007ffe0ff */
[----:B------:R-:W0:Y:S01]  /*0050*/  S2R R5, SR_TID.X ;  /* 0x0000000000057919 */ /* 0x000e220000002100 */
[----:B------:R-:W3:Y:S04]  /*0060*/  LDCU UR8, c[0x0][0x3a0] ;  /* 0x00007400ff0877ac */ /* 0x000ee80008000800 */
[----:B------:R-:W1:Y:S08]  /*0070*/  S2UR UR4, SR_CTAID.Y ;  /* 0x00000000000479c3 */ /* 0x000e700000002600 */
[----:B------:R-:W0:Y:S08]  /*0080*/  S2UR UR5, SR_CTAID.X ;  /* 0x00000000000579c3 */ /* 0x000e300000002500 */
[----:B------:R-:W0:Y:S08]  /*0090*/  LDC R2, c[0x0][0x360] ;  /* 0x0000d800ff027b82 */ /* 0x000e300000000800 */
[----:B------:R-:W2:Y:S01]  /*00a0*/  LDC R7, c[0x0][0x394] ;  /* 0x0000e500ff077b82 */ /* 0x000ea20000000800 */
[----:B-1----:R-:W-:-:S02]  /*00b0*/  IMAD R0, R0, UR4, R3 ;  /* 0x0000000400007c24 */ /* 0x002fc4000f8e0203 */
[----:B0-----:R-:W-:Y:S01]  /*00c0*/  IMAD R2, R2, UR5, R5 ;  /* 0x0000000502027c24 */ /* 0x001fe2000f8e0205 */
[----:B------:R-:W-:Y:S01]  /*00d0*/  R2UR UR5, R1 ;  /* 0x00000000010572ca */ /* 0x000fe200000e0000 */
[----:B--2---:R-:W-:Y:S01]  /*00e0*/  IMAD R0, R7, UR6, R0 ;  /* 0x0000000607007c24 */ /* 0x004fe2000f8e0200 */
[----:B------:R-:W-:Y:S01]  /*00f0*/  R2UR UR6, R1 ;  /* 0x00000000010672ca */ /* 0x000fe200000e0000 */
[----:B------:R-:W-:-:S10]  /*0100*/  IMAD R3, R7, UR7, R2 ;  /* 0x0000000707037c24 */ /* 0x000fd4000f8e0202 */
[----:B------:R-:W-:Y:S01]  /*0110*/  UIADD3 UR5, UPT, UPT, UR5, 0x7, URZ ;  /* 0x0000000705057890 */ /* 0x000fe2000fffe0ff */
[----:B------:R-:W-:-:S04]  /*0120*/  VIMNMX.U32 R2, PT, PT, R0, R3, !PT ;  /* 0x0000000300027248 */ /* 0x000fc80007fe0000 */
[----:B---3--:R-:W-:-:S13]  /*0130*/  ISETP.GE.U32.AND P0, PT, R2, UR8, PT ;  /* 0x0000000802007c0c */ /* 0x008fda000bf06070 */
[----:B------:R-:W-:Y:S05]  /*0140*/  @P0 EXIT ;  /* 0x000000000000094d */ /* 0x000fea0003800000 */
[----:B------:R-:W-:Y:S01]  /*0150*/  MOV R2, R0 ;  /* 0x0000000000027202 */ /* 0x000fe20000000f00 */
[----:B------:R-:W-:Y:S01]  /*0160*/  HFMA2 R8, -RZ, RZ, 0, 1.430511474609375e-06 ;  /* 0x00000018ff087431 */ /* 0x000fe200000001ff */
[----:B------:R-:W-:Y:S01]  /*0170*/  BSSY.RECONVERGENT B0, `(.L_x_0) ;  /* 0x000020c000007945 */ /* 0x000fe20003800200 */
[----:B------:R-:W-:Y:S01]  /*0180*/  HFMA2 R9, -RZ, RZ, 4.17232513427734375e-07, 1.88671875 ;  /* 0x00073f8cff097431 */ /* 0x000fe200000001ff */
[----:B------:R-:W-:Y:S01]  /*0190*/  MOV R0, R3 ;  /* 0x0000000300007202 */ /* 0x000fe20000000f00 */
[----:B------:R-:W-:Y:S01]  /*01a0*/  IMAD.MOV.U32 R4, RZ, RZ, 0x6 ;  /* 0x00000006ff047424 */ /* 0x000fe200078e00ff */
[----:B------:R-:W-:Y:S01]  /*01b0*/  MOV R7, RZ ;  /* 0x000000ff00077202 */ /* 0x000fe20000000f00 */
[----:B------:R-:W-:Y:S01]  /*01c0*/  IMAD.MOV.U32 R3, RZ, RZ, RZ ;  /* 0x000000ffff037224 */ /* 0x000fe200078e00ff */
[----:B------:R-:W-:-:S07]  /*01d0*/  PRMT R5, RZ, 0x7610, R5 ;  /* 0x00007610ff057816 */ /* 0x000fce0000000005 */
.L_x_43:
[----:B------:R-:W-:Y:S01]  /*01e0*/  BSSY.RECONVERGENT B1, `(.L_x_1) ;  /* 0x000009f000017945 */ /* 0x000fe20003800200 */
.L_x_20:
[-C--:B------:R-:W-:Y:S02]  /*01f0*/  ISETP.GE.AND P0, PT, R2, R9.reuse, PT ;  /* 0x000000090200720c */ /* 0x080fe40003f06270 */
[----:B------:R-:W-:-:S11]  /*0200*/  MOV R22, R9 ;  /* 0x0000000900167202 */ /* 0x000fd60000000f00 */
[----:B------:R-:W-:Y:S05]  /*0210*/  @!P0 BRA `(.L_x_2) ;  /* 0x00000008006c8947 */ /* 0x000fea0003800000 */
[----:B------:R-:W-:Y:S01]  /*0220*/  IADD3 R5, PT, PT, R5, 0x1, RZ ;  /* 0x0000000105057810 */ /* 0x000fe20007ffe0ff */
[----:B------:R-:W-:Y:S01]  /*0230*/  BSSY.RECONVERGENT B2, `(.L_x_3) ;  /* 0x0000096000027945 */ /* 0x000fe20003800200 */
[----:B------:R-:W-:Y:S01]  /*0240*/  LOP3.LUT R6, R8, 0xff, RZ, 0xc0, !PT ;  /* 0x000000ff08067812 */ /* 0x000fe200078ec0ff */
[----:B------:R-:W-:Y:S01]  /*0250*/  IMAD.MOV.U32 R10, RZ, RZ, RZ ;  /* 0x000000ffff0a7224 */ /* 0x000fe200078e00ff */
[----:B------:R-:W-:-:S04]  /*0260*/  LOP3.LUT R7, R5, 0xffff, RZ, 0xc0, !PT ;  /* 0x0000ffff05077812 */ /* 0x000fc800078ec0ff */
[----:B------:R-:W-:-:S04]  /*0270*/  LOP3.LUT R7, R7, 0xffffff00, RZ, 0xcf, !PT ;  /* 0xffffff0007077812 */ /* 0x000fc800078ecfff */
[----:B------:R-:W-:-:S04]  /*0280*/  IADD3 R6, PT, PT, R6, R7, RZ ;  /* 0x0000000706067210 */ /* 0x000fc80007ffe0ff */
[----:B------:R-:W-:-:S13]  /*0290*/  ISETP.GE.AND P0, PT, R6, RZ, PT ;  /* 0x000000ff0600720c */ /* 0x000fda0003f06270 */
[----:B------:R-:W-:Y:S05]  /*02a0*/  @!P0 BRA `(.L_x_4) ;  /* 0x0000000800388947 */ /* 0x000fea0003800000 */
[C---:B------:R-:W-:Y:S01]  /*02b0*/  LOP3.LUT P0, R18, R4.reuse, 0xff, RZ, 0xc0, !PT ;  /* 0x000000ff04127812 */ /* 0x040fe2000780c0ff */
[----:B------:R-:W-:Y:S01]  /*02c0*/  BSSY.RECONVERGENT B3, `(.L_x_5) ;  /* 0x0000038000037945 */ /* 0x000fe20003800200 */
[----:B------:R-:W-:Y:S01]  /*02d0*/  HFMA2 R17, -RZ, RZ, 0, 5.9604644775390625e-08 ;  /* 0x00000001ff117431 */ /* 0x000fe200000001ff */
[----:B------:R-:W-:Y:S02]  /*02e0*/  MOV R11, R6 ;  /* 0x00000006000b7202 */ /* 0x000fe40000000f00 */
[----:B------:R-:W-:Y:S02]  /*02f0*/  LOP3.LUT R14, R4, 0xff, RZ, 0xc0, !PT ;  /* 0x000000ff040e7812 */ /* 0x000fe400078ec0ff */
[----:B------:R-:W-:-:S06]  /*0300*/  MOV R19, RZ ;  /* 0x000000ff00137202 */ /* 0x000fcc0000000f00 */
[----:B------:R-:W-:Y:S05]  /*0310*/  @!P0 BRA `(.L_x_6) ;  /* 0x0000000000c88947 */ /* 0x000fea0003800000 */
[----:B------:R-:W-:Y:S01]  /*0320*/  ISETP.GE.U32.AND P0, PT, R18, 0x4, PT ;  /* 0x000000041200780c */ /* 0x000fe20003f06070 */
[----:B------:R-:W-:Y:S01]  /*0330*/  BSSY.RECONVERGENT B4, `(.L_x_7) ;  /* 0x000001e000047945 */ /* 0x000fe20003800200 */
[----:B------:R-:W-:Y:S01]  /*0340*/  LOP3.LUT R20, R14, 0x3, RZ, 0xc0, !PT ;  /* 0x000000030e147812 */ /* 0x000fe200078ec0ff */
[----:B------:R-:W-:Y:S01]  /*0350*/  IMAD.MOV.U32 R17, RZ, RZ, 0x1 ;  /* 0x00000001ff117424 */ /* 0x000fe200078e00ff */
[----:B------:R-:W-:Y:S02]  /*0360*/  MOV R19, RZ ;  /* 0x000000ff00137202 */ /* 0x000fe40000000f00 */
[----:B------:R-:W-:Y:S02]  /*0370*/  ISETP.NE.AND P1, PT, R20, RZ, PT ;  /* 0x000000ff1400720c */ /* 0x000fe40003f25270 */
[----:B------:R-:W-:-:S05]  /*0380*/  MOV R10, 0x1 ;  /* 0x00000001000a7802 */ /* 0x000fca0000000f00 */
[----:B------:R-:W-:Y:S06]  /*0390*/  @!P0 BRA `(.L_x_8) ;  /* 0x00000000005c8947 */ /* 0x000fec0003800000 */
[----:B------:R-:W-:Y:S01]  /*03a0*/  HFMA2 R17, -RZ, RZ, 0, 5.9604644775390625e-08 ;  /* 0x00000001ff117431 */ /* 0x000fe200000001ff */
[----:B------:R-:W-:Y:S01]  /*03b0*/  LOP3.LUT R16, R14, 0xfc, RZ, 0xc0, !PT ;  /* 0x000000fc0e107812 */ /* 0x000fe200078ec0ff */
[----:B------:R-:W-:Y:S01]  /*03c0*/  IMAD.MOV.U32 R19, RZ, RZ, RZ ;  /* 0x000000ffff137224 */ /* 0x000fe200078e00ff */
[----:B------:R-:W-:-:S07]  /*03d0*/  MOV R10, 0x1 ;  /* 0x00000001000a7802 */ /* 0x000fce0000000f00 */
.L_x_9:
[-C--:B------:R-:W-:Y:S01]  /*03e0*/  IMAD R19, R19, R10.reuse, RZ ;  /* 0x0000000a13137224 */ /* 0x080fe200078e02ff */
[----:B------:R-:W-:Y:S01]  /*03f0*/  IADD3 R13, PT, PT, R10, 0x1, RZ ;  /* 0x000000010a0d7810 */ /* 0x000fe20007ffe0ff */
[----:B------:R-:W-:-:S05]  /*0400*/  IMAD.WIDE.U32 R6, R17, R10, RZ ;  /* 0x0000000a11067225 */ /* 0x000fca00078e00ff */
[----:B------:R-:W-:Y:S01]  /*0410*/  IADD3 R12, PT, PT, R7, R19, RZ ;  /* 0x00000013070c7210 */ /* 0x000fe20007ffe0ff */
[----:B------:R-:W-:-:S04]  /*0420*/  IMAD.WIDE.U32 R6, R6, R13, RZ ;  /* 0x0000000d06067225 */ /* 0x000fc800078e00ff */
[----:B------:R-:W-:Y:S02]  /*0430*/  IMAD R15, R12, R13, RZ ;  /* 0x0000000d0c0f7224 */ /* 0x000fe400078e02ff */
[----:B------:R-:W-:-:S03]  /*0440*/  VIADD R13, R10, 0x2 ;  /* 0x000000020a0d7836 */ /* 0x000fc60000000000 */
[----:B------:R-:W-:Y:S01]  /*0450*/  IADD3 R12, PT, PT, R7, R15, RZ ;  /* 0x0000000f070c7210 */ /* 0x000fe20007ffe0ff */
[----:B------:R-:W-:-:S04]  /*0460*/  IMAD.WIDE.U32 R6, R6, R13, RZ ;  /* 0x0000000d06067225 */ /* 0x000fc800078e00ff */
[----:B------:R-:W-:Y:S01]  /*0470*/  IMAD R15, R12, R13, RZ ;  /* 0x0000000d0c0f7224 */ /* 0x000fe200078e02ff */
[C---:B------:R-:W-:Y:S02]  /*0480*/  IADD3 R13, PT, PT, R10.reuse, 0x3, RZ ;  /* 0x000000030a0d7810 */ /* 0x040fe40007ffe0ff */
[----:B------:R-:W-:Y:S02]  /*0490*/  IADD3 R10, PT, PT, R10, 0x4, RZ ;  /* 0x000000040a0a7810 */ /* 0x000fe40007ffe0ff */
[----:B------:R-:W-:Y:S02]  /*04a0*/  ISETP.NE.AND P0, PT, R13, R16, PT ;  /* 0x000000100d00720c */ /* 0x000fe40003f05270 */
[----:B------:R-:W-:Y:S01]  /*04b0*/  IADD3 R12, PT, PT, R7, R15, RZ ;  /* 0x0000000f070c7210 */ /* 0x000fe20007ffe0ff */
[----:B------:R-:W-:-:S04]  /*04c0*/  IMAD.WIDE.U32 R6, R6, R13, RZ ;  /* 0x0000000d06067225 */ /* 0x000fc800078e00ff */
[----:B------:R-:W-:Y:S02]  /*04d0*/  IMAD R13, R12, R13, RZ ;  /* 0x0000000d0c0d7224 */ /* 0x000fe400078e02ff */
[----:B------:R-:W-:-:S03]  /*04e0*/  IMAD.MOV.U32 R17, RZ, RZ, R6 ;  /* 0x000000ffff117224 */ /* 0x000fc600078e0006 */
[----:B------:R-:W-:Y:S01]  /*04f0*/  IADD3 R19, PT, PT, R7, R13, RZ ;  /* 0x0000000d07137210 */ /* 0x000fe20007ffe0ff */
[----:B------:R-:W-:Y:S06]  /*0500*/  @P0 BRA `(.L_x_9) ;  /* 0xfffffffc00b40947 */ /* 0x000fec000383ffff */
.L_x_8:
[----:B------:R-:W-:Y:S05]  /*0510*/  BSYNC.RECONVERGENT B4 ;  /* 0x0000000000047941 */ /* 0x000fea0003800200 */
.L_x_7:
[----:B------:R-:W-:Y:S05]  /*0520*/  @!P1 BRA `(.L_x_6) ;  /* 0x0000000000449947 */ /* 0x000fea0003800000 */
[----:B------:R-:W-:Y:S01]  /*0530*/  ISETP.NE.AND P0, PT, R20, 0x1, PT ;  /* 0x000000011400780c */ /* 0x000fe20003f05270 */
[-C--:B------:R-:W-:Y:S02]  /*0540*/  IMAD R19, R19, R10.reuse, RZ ;  /* 0x0000000a13137224 */ /* 0x080fe400078e02ff */
[----:B------:R-:W-:-:S04]  /*0550*/  IMAD.WIDE.U32 R6, R17, R10, RZ ;  /* 0x0000000a11067225 */ /* 0x000fc800078e00ff */
[----:B------:R-:W-:Y:S01]  /*0560*/  IMAD.MOV.U32 R17, RZ, RZ, R6 ;  /* 0x000000ffff117224 */ /* 0x000fe200078e0006 */
[----:B------:R-:W-:-:S05]  /*0570*/  IADD3 R19, PT, PT, R7, R19, RZ ;  /* 0x0000001307137210 */ /* 0x000fca0007ffe0ff */
[----:B------:R-:W-:Y:S05]  /*0580*/  @!P0 BRA `(.L_x_6) ;  /* 0x00000000002c8947 */ /* 0x000fea0003800000 */
[----:B------:R-:W-:Y:S02]  /*0590*/  ISETP.NE.AND P0, PT, R20, 0x2, PT ;  /* 0x000000021400780c */ /* 0x000fe40003f05270 */
[----:B------:R-:W-:-:S05]  /*05a0*/  IADD3 R6, PT, PT, R10, 0x1, RZ ;  /* 0x000000010a067810 */ /* 0x000fca0007ffe0ff */
[-C--:B------:R-:W-:Y:S02]  /*05b0*/  IMAD R19, R19, R6.reuse, RZ ;  /* 0x0000000613137224 */ /* 0x080fe400078e02ff */
[----:B------:R-:W-:-:S04]  /*05c0*/  IMAD.WIDE.U32 R6, R17, R6, RZ ;  /* 0x0000000611067225 */ /* 0x000fc800078e00ff */
[----:B------:R-:W-:Y:S01]  /*05d0*/  @P0 IADD3 R10, PT, PT, R10, 0x2, RZ ;  /* 0x000000020a0a0810 */ /* 0x000fe20007ffe0ff */
[----:B------:R-:W-:Y:S01]  /*05e0*/  IMAD.MOV.U32 R17, RZ, RZ, R6 ;  /* 0x000000ffff117224 */ /* 0x000fe200078e0006 */
[----:B------:R-:W-:-:S03]  /*05f0*/  IADD3 R19, PT, PT, R7, R19, RZ ;  /* 0x0000001307137210 */ /* 0x000fc60007ffe0ff */
[----:B------:R-:W-:-:S04]  /*0600*/  @P0 IMAD.WIDE.U32 R6, R17, R10, RZ ;  /* 0x0000000a11060225 */ /* 0x000fc800078e00ff */
[----:B------:R-:W-:Y:S01]  /*0610*/  @P0 IMAD R13, R19, R10, RZ ;  /* 0x0000000a130d0224 */ /* 0x000fe200078e02ff */
[----:B------:R-:W-:-:S04]  /*0620*/  @P0 MOV R17, R6 ;  /* 0x0000000600110202 */ /* 0x000fc80000000f00 */
[----:B------:R-:W-:-:S07]  /*0630*/  @P0 IADD3 R19, PT, PT, R7, R13, RZ ;  /* 0x0000000d07130210 */ /* 0x000fce0007ffe0ff */
.L_x_6:
[----:B------:R-:W-:Y:S05]  /*0640*/  BSYNC.RECONVERGENT B3 ;  /* 0x0000000000037941 */ /* 0x000fea0003800200 */
.L_x_5:
[----:B------:R-:W-:Y:S01]  /*0650*/  ISETP.NE.AND P0, PT, R18, RZ, PT ;  /* 0x000000ff1200720c */ /* 0x000fe20003f05270 */
[----:B------:R-:W-:Y:S01]  /*0660*/  BSSY.RECONVERGENT B3, `(.L_x_10) ;  /* 0x0000036000037945 */ /* 0x000fe20003800200 */
[----:B------:R-:W-:Y:S02]  /*0670*/  HFMA2 R16, -RZ, RZ, 0, 5.9604644775390625e-08 ;  /* 0x00000001ff107431 */ /* 0x000fe400000001ff */
[----:B------:R-:W-:-:S09]  /*0680*/  IMAD.MOV.U32 R18, RZ, RZ, RZ ;  /* 0x000000ffff127224 */ /* 0x000fd200078e00ff */
[----:B------:R-:W-:Y:S05]  /*0690*/  @!P0 BRA `(.L_x_11) ;  /* 0x0000000000c88947 */ /* 0x000fea0003800000 */
[C---:B------:R-:W-:Y:S01]  /*06a0*/  ISETP.GT.AND P1, PT, R14.reuse, 0x3, PT ;  /* 0x000000030e00780c */ /* 0x040fe20003f24270 */
[----:B------:R-:W-:Y:S01]  /*06b0*/  BSSY.RECONVERGENT B4, `(.L_x_12) ;  /* 0x000001b000047945 */ /* 0x000fe20003800200 */
[----:B------:R-:W-:Y:S02]  /*06c0*/  PLOP3.LUT P0, PT, PT, PT, PT, 0x80, 0x8 ;  /* 0x000000000008781c */ /* 0x000fe40003f0f070 */
[----:B------:R-:W-:Y:S02]  /*06d0*/  IADD3 R14, PT, PT, R14, R11, RZ ;  /* 0x0000000b0e0e7210 */ /* 0x000fe40007ffe0ff */
[----:B------:R-:W-:Y:S02]  /*06e0*/  MOV R16, 0x1 ;  /* 0x0000000100107802 */ /* 0x000fe40000000f00 */
[----:B------:R-:W-:-:S05]  /*06f0*/  MOV R18, RZ ;  /* 0x000000ff00127202 */ /* 0x000fca0000000f00 */
[----:B------:R-:W-:Y:S05]  /*0700*/  @!P1 BRA `(.L_x_13) ;  /* 0x0000000000549947 */ /* 0x000fea0003800000 */
[----:B------:R-:W-:Y:S01]  /*0710*/  PLOP3.LUT P0, PT, PT, PT, PT, 0x8, 0x80 ;  /* 0x000000000080781c */ /* 0x000fe20003f0e170 */
[----:B------:R-:W-:-:S12]  /*0720*/  VIADD R12, R14, 0xfffffffd ;  /* 0xfffffffd0e0c7836 */ /* 0x000fd80000000000 */
.L_x_14:
[C---:B------:R-:W-:Y:S02]  /*0730*/  IADD3 R6, PT, PT, R11.reuse, 0x1, RZ ;  /* 0x000000010b067810 */ /* 0x040fe40007ffe0ff */
[----:B------:R-:W-:-:S03]  /*0740*/  IADD3 R13, PT, PT, R11, 0x2, RZ ;  /* 0x000000020b0d7810 */ /* 0x000fc60007ffe0ff */
[-C--:B------:R-:W-:Y:S02]  /*0750*/  IMAD R15, R18, R6.reuse, RZ ;  /* 0x00000006120f7224 */ /* 0x080fe400078e02ff */
[----:B------:R-:W-:-:S05]  /*0760*/  IMAD.WIDE.U32 R6, R16, R6, RZ ;  /* 0x0000000610067225 */ /* 0x000fca00078e00ff */
[----:B------:R-:W-:Y:S01]  /*0770*/  IADD3 R10, PT, PT, R7, R15, RZ ;  /* 0x0000000f070a7210 */ /* 0x000fe20007ffe0ff */
[----:B------:R-:W-:-:S04]  /*0780*/  IMAD.WIDE.U32 R6, R6, R13, RZ ;  /* 0x0000000d06067225 */ /* 0x000fc800078e00ff */
[----:B------:R-:W-:Y:S02]  /*0790*/  IMAD R15, R10, R13, RZ ;  /* 0x0000000d0a0f7224 */ /* 0x000fe400078e02ff */
[C---:B------:R-:W-:Y:S01]  /*07a0*/  VIADD R13, R11.reuse, 0x3 ;  /* 0x000000030b0d7836 */ /* 0x040fe20000000000 */
[----:B------:R-:W-:Y:S02]  /*07b0*/  IADD3 R11, PT, PT, R11, 0x4, RZ ;  /* 0x000000040b0b7810 */ /* 0x000fe40007ffe0ff */
[----:B------:R-:W-:Y:S01]  /*07c0*/  IADD3 R10, PT, PT, R7, R15, RZ ;  /* 0x0000000f070a7210 */ /* 0x000fe20007ffe0ff */
[----:B------:R-:W-:Y:S01]  /*07d0*/  IMAD.WIDE.U32 R6, R6, R13, RZ ;  /* 0x0000000d06067225 */ /* 0x000fe200078e00ff */
[----:B------:R-:W-:-:S03]  /*07e0*/  ISETP.GE.AND P1, PT, R11, R12, PT ;  /* 0x0000000c0b00720c */ /* 0x000fc60003f26270 */
[----:B------:R-:W-:-:S05]  /*07f0*/  IMAD R13, R10, R13, RZ ;  /* 0x0000000d0a0d7224 */ /* 0x000fca00078e02ff */
[----:B------:R-:W-:Y:S01]  /*0800*/  IADD3 R10, PT, PT, R7, R13, RZ ;  /* 0x0000000d070a7210 */ /* 0x000fe20007ffe0ff */
[----:B------:R-:W-:-:S04]  /*0810*/  IMAD.WIDE.U32 R6, R6, R11, RZ ;  /* 0x0000000b06067225 */ /* 0x000fc800078e00ff */
[----:B------:R-:W-:Y:S02]  /*0820*/  IMAD R13, R10, R11, RZ ;  /* 0x0000000b0a0d7224 */ /* 0x000fe400078e02ff */
[----:B------:R-:W-:-:S03]  /*0830*/  IMAD.MOV.U32 R16, RZ, RZ, R6 ;  /* 0x000000ffff107224 */ /* 0x000fc600078e0006 */
[----:B------:R-:W-:Y:S01]  /*0840*/  IADD3 R18, PT, PT, R7, R13, RZ ;  /* 0x0000000d07127210 */ /* 0x000fe20007ffe0ff */
[----:B------:R-:W-:Y:S06]  /*0850*/  @!P1 BRA `(.L_x_14) ;  /* 0xfffffffc00b49947 */ /* 0x000fec000383ffff */
.L_x_13:
[----:B------:R-:W-:Y:S05]  /*0860*/  BSYNC.RECONVERGENT B4 ;  /* 0x0000000000047941 */ /* 0x000fea0003800200 */
.L_x_12:
[----:B------:R-:W-:Y:S01]  /*0870*/  IADD3 R6, PT, PT, -R11, R14, RZ ;  /* 0x0000000e0b067210 */ /* 0x000fe20007ffe1ff */
[----:B------:R-:W-:Y:S03]  /*0880*/  BSSY.RECONVERGENT B4, `(.L_x_15) ;  /* 0x000000d000047945 */ /* 0x000fe60003800200 */
[----:B------:R-:W-:-:S13]  /*0890*/  ISETP.GT.AND P1, PT, R6, 0x1, PT ;  /* 0x000000010600780c */ /* 0x000fda0003f24270 */
[----:B------:R-:W-:Y:S05]  /*08a0*/  @!P1 BRA `(.L_x_16) ;  /* 0x0000000000289947 */ /* 0x000fea0003800000 */
[C---:B------:R-:W-:Y:S01]  /*08b0*/  IADD3 R6, PT, PT, R11.reuse, 0x1, RZ ;  /* 0x000000010b067810 */ /* 0x040fe20007ffe0ff */
[----:B------:R-:W-:Y:S01]  /*08c0*/  VIADD R11, R11, 0x2 ;  /* 0x000000020b0b7836 */ /* 0x000fe20000000000 */
[----:B------:R-:W-:-:S03]  /*08d0*/  PLOP3.LUT P0, PT, PT, PT, PT, 0x8, 0x80 ;  /* 0x000000000080781c */ /* 0x000fc60003f0e170 */
[-C--:B------:R-:W-:Y:S02]  /*08e0*/  IMAD R13, R18, R6.reuse, RZ ;  /* 0x00000006120d7224 */ /* 0x080fe400078e02ff */
[----:B------:R-:W-:-:S05]  /*08f0*/  IMAD.WIDE.U32 R6, R16, R6, RZ ;  /* 0x0000000610067225 */ /* 0x000fca00078e00ff */
[----:B------:R-:W-:Y:S01]  /*0900*/  IADD3 R10, PT, PT, R7, R13, RZ ;  /* 0x0000000d070a7210 */ /* 0x000fe20007ffe0ff */
[----:B------:R-:W-:-:S04]  /*0910*/  IMAD.WIDE.U32 R6, R6, R11, RZ ;  /* 0x0000000b06067225 */ /* 0x000fc800078e00ff */
[----:B------:R-:W-:Y:S01]  /*0920*/  IMAD R13, R10, R11, RZ ;  /* 0x0000000b0a0d7224 */ /* 0x000fe200078e02ff */
[----:B------:R-:W-:-:S04]  /*0930*/  MOV R16, R6 ;  /* 0x0000000600107202 */ /* 0x000fc80000000f00 */
[----:B------:R-:W-:-:S07]  /*0940*/  IADD3 R18, PT, PT, R7, R13, RZ ;  /* 0x0000000d07127210 */ /* 0x000fce0007ffe0ff */
.L_x_16:
[----:B------:R-:W-:Y:S05]  /*0950*/  BSYNC.RECONVERGENT B4 ;  /* 0x0000000000047941 */ /* 0x000fea0003800200 */
.L_x_15:
[----:B------:R-:W-:-:S13]  /*0960*/  ISETP.LT.OR P0, PT, R11, R14, P0 ;  /* 0x0000000e0b00720c */ /* 0x000fda0000701670 */
[----:B------:R-:W-:-:S04]  /*0970*/  @P0 VIADD R6, R11, 0x1 ;  /* 0x000000010b060836 */ /* 0x000fc80000000000 */
[-C--:B------:R-:W-:Y:S02]  /*0980*/  @P0 IMAD R11, R18, R6.reuse, RZ ;  /* 0x00000006120b0224 */ /* 0x080fe400078e02ff */
[----:B------:R-:W-:-:S05]  /*0990*/  @P0 IMAD.WIDE.U32 R6, R16, R6, RZ ;  /* 0x0000000610060225 */ /* 0x000fca00078e00ff */
[----:B------:R-:W-:Y:S02]  /*09a0*/  @P0 IADD3 R18, PT, PT, R7, R11, RZ ;  /* 0x0000000b07120210 */ /* 0x000fe40007ffe0ff */
[----:B------:R-:W-:-:S07]  /*09b0*/  @P0 MOV R16, R6 ;  /* 0x0000000600100202 */ /* 0x000fce0000000f00 */
.L_x_11:
[----:B------:R-:W-:Y:S05]  /*09c0*/  BSYNC.RECONVERGENT B3 ;  /* 0x0000000000037941 */ /* 0x000fea0003800200 */
.L_x_10:
[----:B------:R-:W-:Y:S01]  /*09d0*/  LOP3.LUT R6, R18, R19, RZ, 0xfc, !PT ;  /* 0x0000001312067212 */ /* 0x000fe200078efcff */
[----:B------:R-:W-:Y:S03]  /*09e0*/  BSSY.RECONVERGENT B3, `(.L_x_17) ;  /* 0x0000019000037945 */ /* 0x000fe60003800200 */
[----:B------:R-:W-:-:S13]  /*09f0*/  ISETP.NE.U32.AND P0, PT, R6, RZ, PT ;  /* 0x000000ff0600720c */ /* 0x000fda0003f05070 */
[----:B------:R-:W-:Y:S05]  /*0a00*/  @P0 BRA `(.L_x_18) ;  /* 0x00000000004c0947 */ /* 0x000fea0003800000 */
[----:B------:R-:W0:Y:S01]  /*0a10*/  I2F.U32.RP R10, R17 ;  /* 0x00000011000a7306 */ /* 0x000e220000209000 */
[----:B------:R-:W-:-:S07]  /*0a20*/  ISETP.NE.U32.AND P2, PT, R17, RZ, PT ;  /* 0x000000ff1100720c */ /* 0x000fce0003f45070 */
[----:B0-----:R-:W0:Y:S02]  /*0a30*/  MUFU.RCP R10, R10 ;  /* 0x0000000a000a7308 */ /* 0x001e240000001000 */
[----:B0-----:R-:W-:-:S06]  /*0a40*/  IADD3 R6, PT, PT, R10, 0xffffffe, RZ ;  /* 0x0ffffffe0a067810 */ /* 0x001fcc0007ffe0ff */
[----:B------:R0:W1:Y:S02]  /*0a50*/  F2I.FTZ.U32.TRUNC.NTZ R7, R6 ;  /* 0x0000000600077305 */ /* 0x000064000021f000 */
[----:B0-----:R-:W-:Y:S02]  /*0a60*/  HFMA2 R6, -RZ, RZ, 0, 0 ;  /* 0x00000000ff067431 */ /* 0x001fe400000001ff */
[----:B-1----:R-:W-:-:S04]  /*0a70*/  IMAD.MOV R12, RZ, RZ, -R7 ;  /* 0x000000ffff0c7224 */ /* 0x002fc800078e0a07 */
[----:B------:R-:W-:-:S04]  /*0a80*/  IMAD R11, R12, R17, RZ ;  /* 0x000000110c0b7224 */ /* 0x000fc800078e02ff */
[----:B------:R-:W-:-:S06]  /*0a90*/  IMAD.HI.U32 R7, R7, R11, R6 ;  /* 0x0000000b07077227 */ /* 0x000fcc00078e0006 */
[----:B------:R-:W-:-:S05]  /*0aa0*/  IMAD.HI.U32 R7, R7, R16, RZ ;  /* 0x0000001007077227 */ /* 0x000fca00078e00ff */
[----:B------:R-:W-:-:S05]  /*0ab0*/  IADD3 R11, PT, PT, -R7, RZ, RZ ;  /* 0x000000ff070b7210 */ /* 0x000fca0007ffe1ff */
[----:B------:R-:W-:-:S05]  /*0ac0*/  IMAD R11, R17, R11, R16 ;  /* 0x0000000b110b7224 */ /* 0x000fca00078e0210 */
[----:B------:R-:W-:-:S13]  /*0ad0*/  ISETP.GE.U32.AND P0, PT, R11, R17, PT ;  /* 0x000000110b00720c */ /* 0x000fda0003f06070 */
[----:B------:R-:W-:Y:S01]  /*0ae0*/  @P0 IADD3 R11, PT, PT, R11, -R17, RZ ;  /* 0x800000110b0b0210 */ /* 0x000fe20007ffe0ff */
[----:B------:R-:W-:-:S03]  /*0af0*/  @P0 VIADD R7, R7, 0x1 ;  /* 0x0000000107070836 */ /* 0x000fc60000000000 */
[----:B------:R-:W-:-:S13]  /*0b00*/  ISETP.GE.U32.AND P1, PT, R11, R17, PT ;  /* 0x000000110b00720c */ /* 0x000fda0003f26070 */
[----:B------:R-:W-:Y:S02]  /*0b10*/  @P1 IADD3 R7, PT, PT, R7, 0x1, RZ ;  /* 0x0000000107071810 */ /* 0x000fe40007ffe0ff */
[----:B------:R-:W-:Y:S01]  /*0b20*/  @!P2 LOP3.LUT R7, RZ, R17, RZ, 0x33, !PT ;  /* 0x00000011ff07a212 */ /* 0x000fe200078e33ff */
[----:B------:R-:W-:Y:S06]  /*0b30*/  BRA `(.L_x_19) ;  /* 0x00000000000c7947 */ /* 0x000fec0003800000 */
.L_x_18:
[----:B------:R-:W-:-:S07]  /*0b40*/  MOV R20, 0xb60 ;  /* 0x00000b6000147802 */ /* 0x000fce0000000f00 */
[----:B------:R-:W-:Y:S05]  /*0b50*/  CALL.REL.NOINC `($__internal_0_$__cuda_sm20_div_u64) ;  /* 0x000000a800c47944 */ /* 0x000fea0003c00000 */
[----:B------:R-:W-:-:S07]  /*0b60*/  MOV R7, R12 ;  /* 0x0000000c00077202 */ /* 0x000fce0000000f00 */
.L_x_19:
[----:B------:R-:W-:Y:S05]  /*0b70*/  BSYNC.RECONVERGENT B3 ;  /* 0x0000000000037941 */ /* 0x000fea0003800200 */
.L_x_17:
[----:B------:R-:W-:-:S07]  /*0b80*/  MOV R10, R7 ;  /* 0x00000007000a7202 */ /* 0x000fce0000000f00 */
.L_x_4:
[----:B------:R-:W-:Y:S05]  /*0b90*/  BSYNC.RECONVERGENT B2 ;  /* 0x0000000000027941 */ /* 0x000fea0003800200 */
.L_x_3:
[----:B------:R-:W-:Y:S01]  /*0ba0*/  IMAD.IADD R9, R10, 0x1, R9 ;  /* 0x000000010a097824 */ /* 0x000fe200078e0209 */
[----:B------:R-:W-:Y:S01]  /*0bb0*/  MOV R7, R22 ;  /* 0x0000001600077202 */ /* 0x000fe20000000f00 */
[----:B------:R-:W-:Y:S06]  /*0bc0*/  BRA `(.L_x_20) ;  /* 0xfffffff400887947 */ /* 0x000fec000383ffff */
.L_x_2:
[----:B------:R-:W-:Y:S05]  /*0bd0*/  BSYNC.RECONVERGENT B1 ;  /* 0x0000000000017941 */ /* 0x000fea0003800200 */
.L_x_1:
[----:B------:R-:W-:Y:S02]  /*0be0*/  IADD3 R6, PT, PT, RZ, -R8, RZ ;  /* 0x80000008ff067210 */ /* 0x000fe40007ffe0ff */
[----:B------:R-:W-:Y:S02]  /*0bf0*/  ISETP.GE.AND P0, PT, R3, 0x6, PT ;  /* 0x000000060300780c */ /* 0x000fe40003f06270 */
[----:B------:R-:W-:-:S04]  /*0c00*/  PRMT R6, R6, 0x7710, RZ ;  /* 0x0000771006067816 */ /* 0x000fc800000000ff */
[----:B------:R-:W-:-:S05]  /*0c10*/  IADD3 R6, PT, PT, R5, 0x18, R6 ;  /* 0x0000001805067810 */ /* 0x000fca0007ffe006 */
[----:B------:R0:W-:Y:S02]  /*0c20*/  STL.U8 [R3+UR6], R6 ;  /* 0x0000000603007987 */ /* 0x0001e40008100006 */
[----:B------:R-:W-:Y:S05]  /*0c30*/  @P0 BRA `(.L_x_21) ;  /* 0x00000014007c0947 */ /* 0x000fea0003800000 */
[----:B------:R-:W-:Y:S01]  /*0c40*/  IADD3 R5, PT, PT, RZ, -R5, RZ ;  /* 0x80000005ff057210 */ /* 0x000fe20007ffe0ff */
[----:B------:R-:W-:Y:S01]  /*0c50*/  BSSY.RECONVERGENT B1, `(.L_x_22) ;  /* 0x000015c000017945 */ /* 0x000fe20003800200 */
[----:B------:R-:W-:Y:S01]  /*0c60*/  IADD3 R10, PT, PT, R4, -0x1, RZ ;  /* 0xffffffff040a7810 */ /* 0x000fe20007ffe0ff */
[----:B------:R-:W-:Y:S01]  /*0c70*/  IMAD.MOV.U32 R9, RZ, RZ, RZ ;  /* 0x000000ffff097224 */ /* 0x000fe200078e00ff */
[----:B------:R-:W-:Y:S02]  /*0c80*/  PRMT R5, R5, 0x7710, RZ ;  /* 0x0000771005057816 */ /* 0x000fe400000000ff */
[----:B------:R-:W-:Y:S01]  /*0c90*/  IADD3 R2, PT, PT, R2, -R7, RZ ;  /* 0x8000000702027210 */ /* 0x000fe20007ffe0ff */
[----:B------:R-:W-:Y:S01]  /*0ca0*/  HFMA2 R7, -RZ, RZ, 0, 0 ;  /* 0x00000000ff077431 */ /* 0x000fe200000001ff */
[----:B0-----:R-:W-:Y:S01]  /*0cb0*/  IADD3 R3, PT, PT, R3, 0x1, RZ ;  /* 0x0000000103037810 */ /* 0x001fe20007ffe0ff */
[----:B------:R-:W-:Y:S01]  /*0cc0*/  IMAD.IADD R6, R8, 0x1, R5 ;  /* 0x0000000108067824 */ /* 0x000fe200078e0205 */
[----:B------:R-:W-:-:S02]  /*0cd0*/  PRMT R4, R10, 0x7610, R4 ;  /* 0x000076100a047816 */ /* 0x000fc40000000004 */
[----:B------:R-:W-:Y:S02]  /*0ce0*/  PRMT R5, RZ, 0x7610, R5 ;  /* 0x00007610ff057816 */ /* 0x000fe40000000005 */
[----:B------:R-:W-:Y:S02]  /*0cf0*/  LOP3.LUT P0, RZ, R6, 0xff, RZ, 0xc0, !PT ;  /* 0x000000ff06ff7812 */ /* 0x000fe4000780c0ff */
[----:B------:R-:W-:-:S11]  /*0d00*/  PRMT R8, RZ, 0x7610, R8 ;  /* 0x00007610ff087816 */ /* 0x000fd60000000008 */
[----:B------:R-:W-:Y:S05]  /*0d10*/  @!P0 BRA `(.L_x_23) ;  /* 0x00000014003c8947 */ /* 0x000fea0003800000 */
[----:B------:R-:W-:Y:S01]  /*0d20*/  LOP3.LUT P0, R20, R4, 0xff, RZ, 0xc0, !PT ;  /* 0x000000ff04147812 */ /* 0x000fe2000780c0ff */
[----:B------:R-:W-:Y:S01]  /*0d30*/  BSSY.RECONVERGENT B2, `(.L_x_24) ;  /* 0x0000039000027945 */ /* 0x000fe20003800200 */
[----:B------:R-:W-:Y:S02]  /*0d40*/  LOP3.LUT R12, R6, 0xff, RZ, 0xc0, !PT ;  /* 0x000000ff060c7812 */ /* 0x000fe400078ec0ff */
[----:B------:R-:W-:Y:S02]  /*0d50*/  LOP3.LUT R14, R10, 0xff, RZ, 0xc0, !PT ;  /* 0x000000ff0a0e7812 */ /* 0x000fe400078ec0ff */
[----:B------:R-:W-:Y:S01]  /*0d60*/  MOV R8, 0x1 ;  /* 0x0000000100087802 */ /* 0x000fe20000000f00 */
[----:B------:R-:W-:Y:S01]  /*0d70*/  VIADD R9, R12, 0xffffffff ;  /* 0xffffffff0c097836 */ /* 0x000fe20000000000 */
[----:B------:R-:W-:-:S05]  /*0d80*/  MOV R19, RZ ;  /* 0x000000ff00137202 */ /* 0x000fca0000000f00 */
[----:B------:R-:W-:Y:S05]  /*0d90*/  @!P0 BRA `(.L_x_25) ;  /* 0x0000000000c88947 */ /* 0x000fea0003800000 */
[----:B------:R-:W-:Y:S01]  /*0da0*/  ISETP.GE.U32.AND P0, PT, R20, 0x4, PT ;  /* 0x000000041400780c */ /* 0x000fe20003f06070 */
[----:B------:R-:W-:Y:S01]  /*0db0*/  BSSY.RECONVERGENT B3, `(.L_x_26) ;  /* 0x000001e000037945 */ /* 0x000fe20003800200 */
[----:B------:R-:W-:Y:S01]  /*0dc0*/  LOP3.LUT R18, R14, 0x3, RZ, 0xc0, !PT ;  /* 0x000000030e127812 */ /* 0x000fe200078ec0ff */
[----:B------:R-:W-:Y:S01]  /*0dd0*/  HFMA2 R19, -RZ, RZ, 0, 0 ;  /* 0x00000000ff137431 */ /* 0x000fe200000001ff */
[----:B------:R-:W-:Y:S02]  /*0de0*/  MOV R8, 0x1 ;  /* 0x0000000100087802 */ /* 0x000fe40000000f00 */
[----:B------:R-:W-:Y:S02]  /*0df0*/  ISETP.NE.AND P1, PT, R18, RZ, PT ;  /* 0x000000ff1200720c */ /* 0x000fe40003f25270 */
[----:B------:R-:W-:-:S05]  /*0e00*/  MOV R13, 0x1 ;  /* 0x00000001000d7802 */ /* 0x000fca0000000f00 */
[----:B------:R-:W-:Y:S06]  /*0e10*/  @!P0 BRA `(.L_x_27) ;  /* 0x00000000005c8947 */ /* 0x000fec0003800000 */
[----:B------:R-:W-:Y:S01]  /*0e20*/  LOP3.LUT R16, R14, 0xfc, RZ, 0xc0, !PT ;  /* 0x000000fc0e107812 */ /* 0x000fe200078ec0ff */
[----:B------:R-:W-:Y:S01]  /*0e30*/  IMAD.MOV.U32 R8, RZ, RZ, 0x1 ;  /* 0x00000001ff087424 */ /* 0x000fe200078e00ff */
[----:B------:R-:W-:Y:S02]  /*0e40*/  MOV R19, RZ ;  /* 0x000000ff00137202 */ /* 0x000fe40000000f00 */
[----:B------:R-:W-:-:S07]  /*0e50*/  MOV R13, 0x1 ;  /* 0x00000001000d7802 */ /* 0x000fce0000000f00 */
.L_x_28:
[-C--:B------:R-:W-:Y:S01]  /*0e60*/  IMAD R19, R19, R13.reuse, RZ ;  /* 0x0000000d13137224 */ /* 0x080fe200078e02ff */
[----:B------:R-:W-:Y:S01]  /*0e70*/  IADD3 R15, PT, PT, R13, 0x1, RZ ;  /* 0x000000010d0f7810 */ /* 0x000fe20007ffe0ff */
[----:B------:R-:W-:-:S04]  /*0e80*/  IMAD.WIDE.U32 R10, R8, R13, RZ ;  /* 0x0000000d080a7225 */ /* 0x000fc800078e00ff */
[----:B------:R-:W-:Y:S02]  /*0e90*/  IMAD.IADD R8, R11, 0x1, R19 ;  /* 0x000000010b087824 */ /* 0x000fe400078e0213 */
[----:B------:R-:W-:-:S04]  /*0ea0*/  IMAD.WIDE.U32 R10, R10, R15, RZ ;  /* 0x0000000f0a0a7225 */ /* 0x000fc800078e00ff */
[----:B------:R-:W-:Y:S01]  /*0eb0*/  IMAD R17, R8, R15, RZ ;  /* 0x0000000f08117224 */ /* 0x000fe200078e02ff */
[----:B------:R-:W-:-:S04]  /*0ec0*/  IADD3 R15, PT, PT, R13, 0x2, RZ ;  /* 0x000000020d0f7810 */ /* 0x000fc80007ffe0ff */
[----:B------:R-:W-:Y:S01]  /*0ed0*/  IADD3 R8, PT, PT, R11, R17, RZ ;  /* 0x000000110b087210 */ /* 0x000fe20007ffe0ff */
[----:B------:R-:W-:-:S04]  /*0ee0*/  IMAD.WIDE.U32 R10, R10, R15, RZ ;  /* 0x0000000f0a0a7225 */ /* 0x000fc800078e00ff */
[----:B------:R-:W-:Y:S01]  /*0ef0*/  IMAD R17, R8, R15, RZ ;  /* 0x0000000f08117224 */ /* 0x000fe200078e02ff */
[C---:B------:R-:W-:Y:S02]  /*0f00*/  IADD3 R15, PT, PT, R13.reuse, 0x3, RZ ;  /* 0x000000030d0f7810 */ /* 0x040fe40007ffe0ff */
[----:B------:R-:W-:Y:S01]  /*0f10*/  IADD3 R13, PT, PT, R13, 0x4, RZ ;  /* 0x000000040d0d7810 */ /* 0x000fe20007ffe0ff */
[----:B------:R-:W-:Y:S01]  /*0f20*/  IMAD.IADD R8, R11, 0x1, R17 ;  /* 0x000000010b087824 */ /* 0x000fe200078e0211 */
[----:B------:R-:W-:Y:S01]  /*0f30*/  ISETP.NE.AND P0, PT, R15, R16, PT ;  /* 0x000000100f00720c */ /* 0x000fe20003f05270 */
[----:B------:R-:W-:-:S04]  /*0f40*/  IMAD.WIDE.U32 R10, R10, R15, RZ ;  /* 0x0000000f0a0a7225 */ /* 0x000fc800078e00ff */
[----:B------:R-:W-:Y:S01]  /*0f50*/  IMAD R15, R8, R15, RZ ;  /* 0x0000000f080f7224 */ /* 0x000fe200078e02ff */
[----:B------:R-:W-:-:S04]  /*0f60*/  MOV R8, R10 ;  /* 0x0000000a00087202 */ /* 0x000fc80000000f00 */
[----:B------:R-:W-:-:S03]  /*0f70*/  IADD3 R19, PT, PT, R11, R15, RZ ;  /* 0x0000000f0b137210 */ /* 0x000fc60007ffe0ff */
[----:B------:R-:W-:Y:S05]  /*0f80*/  @P0 BRA `(.L_x_28) ;  /* 0xfffffffc00b40947 */ /* 0x000fea000383ffff */
.L_x_27:
[----:B------:R-:W-:Y:S05]  /*0f90*/  BSYNC.RECONVERGENT B3 ;  /* 0x0000000000037941 */ /* 0x000fea0003800200 */
.L_x_26:
[----:B------:R-:W-:Y:S05]  /*0fa0*/  @!P1 BRA `(.L_x_25) ;  /* 0x0000000000449947 */ /* 0x000fea0003800000 */
[----:B------:R-:W-:Y:S01]  /*0fb0*/  ISETP.NE.AND P0, PT, R18, 0x1, PT ;  /* 0x000000011200780c */ /* 0x000fe20003f05270 */
[----:B------:R-:W-:-:S04]  /*0fc0*/  IMAD.WIDE.U32 R10, R8, R13, RZ ;  /* 0x0000000d080a7225 */ /* 0x000fc800078e00ff */
[----:B------:R-:W-:Y:S01]  /*0fd0*/  IMAD R19, R19, R13, RZ ;  /* 0x0000000d13137224 */ /* 0x000fe200078e02ff */
[----:B------:R-:W-:-:S03]  /*0fe0*/  MOV R8, R10 ;  /* 0x0000000a00087202 */ /* 0x000fc60000000f00 */
[----:B------:R-:W-:-:S04]  /*0ff0*/  IMAD.IADD R19, R11, 0x1, R19 ;  /* 0x000000010b137824 */ /* 0x000fc800078e0213 */
[----:B------:R-:W-:Y:S05]  /*1000*/  @!P0 BRA `(.L_x_25) ;  /* 0x00000000002c8947 */ /* 0x000fea0003800000 */
[----:B------:R-:W-:Y:S02]  /*1010*/  ISETP.NE.AND P0, PT, R18, 0x2, PT ;  /* 0x000000021200780c */ /* 0x000fe40003f05270 */
[----:B------:R-:W-:-:S05]  /*1020*/  IADD3 R11, PT, PT, R13, 0x1, RZ ;  /* 0x000000010d0b7810 */ /* 0x000fca0007ffe0ff */
[-C--:B------:R-:W-:Y:S02]  /*1030*/  IMAD R19, R19, R11.reuse, RZ ;  /* 0x0000000b13137224 */ /* 0x080fe400078e02ff */
[----:B------:R-:W-:-:S04]  /*1040*/  IMAD.WIDE.U32 R10, R8, R11, RZ ;  /* 0x0000000b080a7225 */ /* 0x000fc800078e00ff */
[----:B------:R-:W-:Y:S01]  /*1050*/  @P0 IADD3 R13, PT, PT, R13, 0x2, RZ ;  /* 0x000000020d0d0810 */ /* 0x000fe20007ffe0ff */
[----:B------:R-:W-:Y:S01]  /*1060*/  IMAD.IADD R19, R11, 0x1, R19 ;  /* 0x000000010b137824 */ /* 0x000fe200078e0213 */
[----:B------:R-:W-:-:S03]  /*1070*/  MOV R8, R10 ;  /* 0x0000000a00087202 */ /* 0x000fc60000000f00 */
[-C--:B------:R-:W-:Y:S02]  /*1080*/  @P0 IMAD R15, R19, R13.reuse, RZ ;  /* 0x0000000d130f0224 */ /* 0x080fe400078e02ff */
[----:B------:R-:W-:-:S05]  /*1090*/  @P0 IMAD.WIDE.U32 R10, R8, R13, RZ ;  /* 0x0000000d080a0225 */ /* 0x000fca00078e00ff */
[----:B------:R-:W-:Y:S02]  /*10a0*/  @P0 IADD3 R19, PT, PT, R11, R15, RZ ;  /* 0x0000000f0b130210 */ /* 0x000fe40007ffe0ff */
[----:B------:R-:W-:-:S07]  /*10b0*/  @P0 MOV R8, R10 ;  /* 0x0000000a00080202 */ /* 0x000fce0000000f00 */
.L_x_25:
[----:B------:R-:W-:Y:S05]  /*10c0*/  BSYNC.RECONVERGENT B2 ;  /* 0x0000000000027941 */ /* 0x000fea0003800200 */
.L_x_24:
[----:B------:R-:W-:Y:S01]  /*10d0*/  ISETP.NE.AND P0, PT, R20, RZ, PT ;  /* 0x000000ff1400720c */ /* 0x000fe20003f05270 */
[----:B------:R-:W-:Y:S01]  /*10e0*/  BSSY.RECONVERGENT B2, `(.L_x_29) ;  /* 0x00000f3000027945 */ /* 0x000fe20003800200 */
[----:B------:R-:W-:Y:S02]  /*10f0*/  HFMA2 R18, -RZ, RZ, 0, 0 ;  /* 0x00000000ff127431 */ /* 0x000fe400000001ff */
[----:B------:R-:W-:-:S09]  /*1100*/  IMAD.MOV.U32 R15, RZ, RZ, 0x1 ;  /* 0x00000001ff0f7424 */ /* 0x000fd200078e00ff */
[----:B------:R-:W-:Y:S05]  /*1110*/  @!P0 BRA `(.L_x_30) ;  /* 0x0000000c00bc8947 */ /* 0x000fea0003800000 */
[----:B------:R-:W-:Y:S01]  /*1120*/  VIADDMNMX R10, R9, R14, R12, !PT ;  /* 0x0000000e090a7246 */ /* 0x000fe2000780010c */
[----:B------:R-:W-:Y:S01]  /*1130*/  BSSY.RECONVERGENT B3, `(.L_x_31) ;  /* 0x00000d3000037945 */ /* 0x000fe20003800200 */
[----:B------:R-:W-:Y:S01]  /*1140*/  IMAD.MOV.U32 R15, RZ, RZ, 0x1 ;  /* 0x00000001ff0f7424 */ /* 0x000fe200078e00ff */
[----:B------:R-:W-:Y:S02]  /*1150*/  MOV R18, RZ ;  /* 0x000000ff00127202 */ /* 0x000fe40000000f00 */
[----:B------:R-:W-:-:S04]  /*1160*/  IADD3 R10, PT, PT, -R12, R10, RZ ;  /* 0x0000000a0c0a7210 */ /* 0x000fc80007ffe1ff */
[C---:B------:R-:W-:Y:S02]  /*1170*/  ISETP.GE.U32.AND P0, PT, R10.reuse, 0x3, PT ;  /* 0x000000030a00780c */ /* 0x040fe40003f06070 */
[----:B------:R-:W-:-:S04]  /*1180*/  IADD3 R10, PT, PT, R10, 0x1, RZ ;  /* 0x000000010a0a7810 */ /* 0x000fc80007ffe0ff */
[----:B------:R-:W-:-:S07]  /*1190*/  LOP3.LUT R16, R10, 0x3, RZ, 0xc0, !PT ;  /* 0x000000030a107812 */ /* 0x000fce00078ec0ff */
[----:B------:R-:W-:Y:S05]  /*11a0*/  @!P0 BRA `(.L_x_32) ;  /* 0x0000000c002c8947 */ /* 0x000fea0003800000 */
[----:B------:R-:W-:Y:S01]  /*11b0*/  LOP3.LUT R17, R10, 0xfffffffc, RZ, 0xc0, !PT ;  /* 0xfffffffc0a117812 */ /* 0x000fe200078ec0ff */
[----:B------:R-:W-:Y:S01]  /*11c0*/  BSSY.RELIABLE B4, `(.L_x_33) ;  /* 0x00000ad000047945 */ /* 0x000fe20003800100 */
[----:B------:R-:W-:Y:S01]  /*11d0*/  HFMA2 R15, -RZ, RZ, 0, 5.9604644775390625e-08 ;  /* 0x00000001ff0f7431 */ /* 0x000fe200000001ff */
[----:B------:R-:W-:Y:S01]  /*11e0*/  MOV R14, RZ ;  /* 0x000000ff000e7202 */ /* 0x000fe20000000f00 */
[----:B------:R-:W-:Y:S01]  /*11f0*/  IMAD.MOV.U32 R18, RZ, RZ, RZ ;  /* 0x000000ffff127224 */ /* 0x000fe200078e00ff */
[----:B------:R-:W-:-:S13]  /*1200*/  ISETP.GT.AND P0, PT, R17, RZ, PT ;  /* 0x000000ff1100720c */ /* 0x000fda0003f04270 */
[----:B------:R-:W-:Y:S05]  /*1210*/  @!P0 BRA `(.L_x_34) ;  /* 0x00000008009c8947 */ /* 0x000fea0003800000 */
[----:B------:R-:W-:Y:S01]  /*1220*/  IADD3 R10, PT, PT, R17, -R14, RZ ;  /* 0x8000000e110a7210 */ /* 0x000fe20007ffe0ff */
[----:B------:R-:W-:Y:S01]  /*1230*/  BSSY.RECONVERGENT B5, `(.L_x_35) ;  /* 0x000006a000057945 */ /* 0x000fe20003800200 */
[----:B------:R-:W-:Y:S02]  /*1240*/  PLOP3.LUT P0, PT, PT, PT, PT, 0x80, 0x8 ;  /* 0x000000000008781c */ /* 0x000fe40003f0f070 */
[----:B------:R-:W-:-:S13]  /*1250*/  ISETP.GT.AND P1, PT, R10, 0xc, PT ;  /* 0x0000000c0a00780c */ /* 0x000fda0003f24270 */
[----:B------:R-:W-:Y:S05]  /*1260*/  @!P1 BRA `(.L_x_36) ;  /* 0x0000000400989947 */ /* 0x000fea0003800000 */
[----:B------:R-:W-:Y:S02]  /*1270*/  PLOP3.LUT P0, PT, PT, PT, PT, 0x8, 0x80 ;  /* 0x000000000080781c */ /* 0x000fe40003f0e170 */
[----:B------:R-:W-:-:S11]  /*1280*/  IADD3 R21, PT, PT, R17, -0xc, RZ ;  /* 0xfffffff411157810 */ /* 0x000fd60007ffe0ff */
.L_x_37:
[C---:B------:R-:W-:Y:S01]  /*1290*/  IADD3 R10, PT, PT, R9.reuse, 0x1, RZ ;  /* 0x00000001090a7810 */ /* 0x040fe20007ffe0ff */
[----:B------:R-:W-:Y:S01]  /*12a0*/  VIADD R13, R9, 0x2 ;  /* 0x00000002090d7836 */ /* 0x000fe20000000000 */
[----:B------:R-:W-:Y:S02]  /*12b0*/  IADD3 R14, PT, PT, R14, 0x10, RZ ;  /* 0x000000100e0e7810 */ /* 0x000fe40007ffe0ff */
[----:B------:R-:W-:Y:S01]  /*12c0*/  SHF.R.S32.HI R12, RZ, 0x1f, R10 ;  /* 0x0000001fff0c7819 */ /* 0x000fe2000001140a */
[-C--:B------:R-:W-:Y:S01]  /*12d0*/  IMAD R18, R18, R10.reuse, RZ ;  /* 0x0000000a12127224 */ /* 0x080fe200078e02ff */
[----:B------:R-:W-:Y:S01]  /*12e0*/  ISETP.GE.AND P1, PT, R14, R21, PT ;  /* 0x000000150e00720c */ /* 0x000fe20003f26270 */
[----:B------:R-:W-:-:S04]  /*12f0*/  IMAD.WIDE.U32 R10, R15, R10, RZ ;  /* 0x0000000a0f0a7225 */ /* 0x000fc800078e00ff */
[----:B------:R-:W-:-:S05]  /*1300*/  IMAD R15, R12, R15, R18 ;  /* 0x0000000f0c0f7224 */ /* 0x000fca00078e0212 */
[----:B------:R-:W-:Y:S02]  /*1310*/  IADD3 R12, PT, PT, R11, R15, RZ ;  /* 0x0000000f0b0c7210 */ /* 0x000fe40007ffe0ff */
[----:B------:R-:W-:-:S03]  /*1320*/  SHF.R.S32.HI R11, RZ, 0x1f, R13 ;  /* 0x0000001fff0b7819 */ /* 0x000fc6000001140d */
[-C--:B------:R-:W-:Y:S02]  /*1330*/  IMAD R15, R12, R13.reuse, RZ ;  /* 0x0000000d0c0f7224 */ /* 0x080fe400078e02ff */
[----:B------:R-:W-:-:S04]  /*1340*/  IMAD.WIDE.U32 R12, R10, R13, RZ ;  /* 0x0000000d0a0c7225 */ /* 0x000fc800078e00ff */
[----:B------:R-:W-:Y:S01]  /*1350*/  IMAD R15, R11, R10, R15 ;  /* 0x0000000a0b0f7224 */ /* 0x000fe200078e020f */
[----:B------:R-:W-:-:S04]  /*1360*/  IADD3 R11, PT, PT, R9, 0x3, RZ ;  /* 0x00000003090b7810 */ /* 0x000fc80007ffe0ff */
[----:B------:R-:W-:Y:S02]  /*1370*/  IADD3 R10, PT, PT, R13, R15, RZ ;  /* 0x0000000f0d0a7210 */ /* 0x000fe40007ffe0ff */
[----:B------:R-:W-:-:S03]  /*1380*/  SHF.R.S32.HI R13, RZ, 0x1f, R11 ;  /* 0x0000001fff0d7819 */ /* 0x000fc6000001140b */
[-C--:B------:R-:W-:Y:S02]  /*1390*/  IMAD R15, R10, R11.reuse, RZ ;  /* 0x0000000b0a0f7224 */ /* 0x080fe400078e02ff */
[----:B------:R-:W-:-:S04]  /*13a0*/  IMAD.WIDE.U32 R10, R12, R11, RZ ;  /* 0x0000000b0c0a7225 */ /* 0x000fc800078e00ff */
[----:B------:R-:W-:Y:S02]  /*13b0*/  IMAD R15, R13, R12, R15 ;  /* 0x0000000c0d0f7224 */ /* 0x000fe400078e020f */
[----:B------:R-:W-:-:S03]  /*13c0*/  VIADD R13, R9, 0x4 ;  /* 0x00000004090d7836 */ /* 0x000fc60000000000 */
        /* <DEDUP_REMOVED lines=65> */
[C---:B------:R-:W-:Y:S01]  /*17e0*/  IADD3 R11, PT, PT, R9.reuse, 0xf, RZ ;  /* 0x0000000f090b7810 */ /* 0x040fe20007ffe0ff */
[----:B------:R-:W-:-:S03]  /*17f0*/  VIADD R9, R9, 0x10 ;  /* 0x0000001009097836 */ /* 0x000fc60000000000 */
[----:B------:R-:W-:Y:S02]  /*1800*/  IADD3 R10, PT, PT, R13, R15, RZ ;  /* 0x0000000f0d0a7210 */ /* 0x000fe40007ffe0ff */
[----:B------:R-:W-:-:S03]  /*1810*/  SHF.R.S32.HI R13, RZ, 0x1f, R11 ;  /* 0x0000001fff0d7819 */ /* 0x000fc6000001140b */
[-C--:B------:R-:W-:Y:S02]  /*1820*/  IMAD R15, R10, R11.reuse, RZ ;  /* 0x0000000b0a0f7224 */ /* 0x080fe400078e02ff */
[----:B------:R-:W-:-:S04]  /*1830*/  IMAD.WIDE.U32 R10, R12, R11, RZ ;  /* 0x0000000b0c0a7225 */ /* 0x000fc800078e00ff */
[----:B------:R-:W-:-:S05]  /*1840*/  IMAD R13, R13, R12, R15 ;  /* 0x0000000c0d0d7224 */ /* 0x000fca00078e020f */
[----:B------:R-:W-:Y:S02]  /*1850*/  IADD3 R12, PT, PT, R11, R13, RZ ;  /* 0x0000000d0b0c7210 */ /* 0x000fe40007ffe0ff */
[----:B------:R-:W-:-:S03]  /*1860*/  SHF.R.S32.HI R11, RZ, 0x1f, R9 ;  /* 0x0000001fff0b7819 */ /* 0x000fc60000011409 */
[-C--:B------:R-:W-:Y:S02]  /*1870*/  IMAD R15, R12, R9.reuse, RZ ;  /* 0x000000090c0f7224 */ /* 0x080fe400078e02ff */
[----:B------:R-:W-:-:S04]  /*1880*/  IMAD.WIDE.U32 R12, R10, R9, RZ ;  /* 0x000000090a0c7225 */ /* 0x000fc800078e00ff */
[----:B------:R-:W-:Y:S01]  /*1890*/  IMAD R11, R11, R10, R15 ;  /* 0x0000000a0b0b7224 */ /* 0x000fe200078e020f */
[----:B------:R-:W-:-:S03]  /*18a0*/  MOV R15, R12 ;  /* 0x0000000c000f7202 */ /* 0x000fc60000000f00 */
[----:B------:R-:W-:Y:S01]  /*18b0*/  IMAD.IADD R18, R13, 0x1, R11 ;  /* 0x000000010d127824 */ /* 0x000fe200078e020b */
[----:B------:R-:W-:Y:S06]  /*18c0*/  @!P1 BRA `(.L_x_37) ;  /* 0xfffffff800709947 */ /* 0x000fec000383ffff */
.L_x_36:
[----:B------:R-:W-:Y:S05]  /*18d0*/  BSYNC.RECONVERGENT B5 ;  /* 0x0000000000057941 */ /* 0x000fea0003800200 */
.L_x_35:
[----:B------:R-:W-:Y:S01]  /*18e0*/  IADD3 R10, PT, PT, R17, -R14, RZ ;  /* 0x8000000e110a7210 */ /* 0x000fe20007ffe0ff */
[----:B------:R-:W-:Y:S03]  /*18f0*/  BSSY.RECONVERGENT B5, `(.L_x_38) ;  /* 0x0000036000057945 */ /* 0x000fe60003800200 */
[----:B------:R-:W-:-:S13]  /*1900*/  ISETP.GT.AND P1, PT, R10, 0x4, PT ;  /* 0x000000040a00780c */ /* 0x000fda0003f24270 */
[----:B------:R-:W-:Y:S05]  /*1910*/  @!P1 BRA `(.L_x_39) ;  /* 0x0000000000cc9947 */ /* 0x000fea0003800000 */
[C---:B------:R-:W-:Y:S02]  /*1920*/  IADD3 R10, PT, PT, R9.reuse, 0x1, RZ ;  /* 0x00000001090a7810 */ /* 0x040fe40007ffe0ff */
[----:B------:R-:W-:Y:S02]  /*1930*/  IADD3 R13, PT, PT, R9, 0x2, RZ ;  /* 0x00000002090d7810 */ /* 0x000fe40007ffe0ff */
[----:B------:R-:W-:Y:S01]  /*1940*/  SHF.R.S32.HI R12, RZ, 0x1f, R10 ;  /* 0x0000001fff0c7819 */ /* 0x000fe2000001140a */
[-C--:B------:R-:W-:Y:S01]  /*1950*/  IMAD R18, R18, R10.reuse, RZ ;  /* 0x0000000a12127224 */ /* 0x080fe200078e02ff */
[----:B------:R-:W-:Y:S01]  /*1960*/  PLOP3.LUT P0, PT, PT, PT, PT, 0x8, 0x80 ;  /* 0x000000000080781c */ /* 0x000fe20003f0e170 */
[----:B------:R-:W-:Y:S01]  /*1970*/  IMAD.WIDE.U32 R10, R15, R10, RZ ;  /* 0x0000000a0f0a7225 */ /* 0x000fe200078e00ff */
[----:B------:R-:W-:-:S03]  /*1980*/  IADD3 R14, PT, PT, R14, 0x8, RZ ;  /* 0x000000080e0e7810 */ /* 0x000fc60007ffe0ff */
[----:B------:R-:W-:-:S04]  /*1990*/  IMAD R15, R12, R15, R18 ;  /* 0x0000000f0c0f7224 */ /* 0x000fc800078e0212 */
[----:B------:R-:W-:Y:S01]  /*19a0*/  IMAD.IADD R12, R11, 0x1, R15 ;  /* 0x000000010b0c7824 */ /* 0x000fe200078e020f */
        /* <DEDUP_REMOVED lines=9> */
[----:B------:R-:W-:Y:S01]  /*1a40*/  IMAD R15, R13, R12, R15 ;  /* 0x0000000c0d0f7224 */ /* 0x000fe200078e020f */
[----:B------:R-:W-:-:S03]  /*1a50*/  IADD3 R13, PT, PT, R9, 0x4, RZ ;  /* 0x00000004090d7810 */ /* 0x000fc60007ffe0ff */
        /* <DEDUP_REMOVED lines=17> */
[C---:B------:R-:W-:Y:S02]  /*1b70*/  IADD3 R11, PT, PT, R9.reuse, 0x7, RZ ;  /* 0x00000007090b7810 */ /* 0x040fe40007ffe0ff */
[----:B------:R-:W-:Y:S02]  /*1b80*/  IADD3 R9, PT, PT, R9, 0x8, RZ ;  /* 0x0000000809097810 */ /* 0x000fe40007ffe0ff */
[----:B------:R-:W-:Y:S02]  /*1b90*/  IADD3 R10, PT, PT, R13, R15, RZ ;  /* 0x0000000f0d0a7210 */ /* 0x000fe40007ffe0ff */
[----:B------:R-:W-:-:S03]  /*1ba0*/  SHF.R.S32.HI R13, RZ, 0x1f, R11 ;  /* 0x0000001fff0d7819 */ /* 0x000fc6000001140b */
[-C--:B------:R-:W-:Y:S02]  /*1bb0*/  IMAD R15, R10, R11.reuse, RZ ;  /* 0x0000000b0a0f7224 */ /* 0x080fe400078e02ff */
[----:B------:R-:W-:-:S04]  /*1bc0*/  IMAD.WIDE.U32 R10, R12, R11, RZ ;  /* 0x0000000b0c0a7225 */ /* 0x000fc800078e00ff */
[----:B------:R-:W-:-:S04]  /*1bd0*/  IMAD R13, R13, R12, R15 ;  /* 0x0000000c0d0d7224 */ /* 0x000fc800078e020f */
[----:B------:R-:W-:Y:S01]  /*1be0*/  IMAD.IADD R12, R11, 0x1, R13 ;  /* 0x000000010b0c7824 */ /* 0x000fe200078e020d */
[----:B------:R-:W-:-:S03]  /*1bf0*/  SHF.R.S32.HI R11, RZ, 0x1f, R9 ;  /* 0x0000001fff0b7819 */ /* 0x000fc60000011409 */
[-C--:B------:R-:W-:Y:S02]  /*1c00*/  IMAD R15, R12, R9.reuse, RZ ;  /* 0x000000090c0f7224 */ /* 0x080fe400078e02ff */
[----:B------:R-:W-:-:S04]  /*1c10*/  IMAD.WIDE.U32 R12, R10, R9, RZ ;  /* 0x000000090a0c7225 */ /* 0x000fc800078e00ff */
[----:B------:R-:W-:Y:S01]  /*1c20*/  IMAD R11, R11, R10, R15 ;  /* 0x0000000a0b0b7224 */ /* 0x000fe200078e020f */
[----:B------:R-:W-:-:S04]  /*1c30*/  MOV R15, R12 ;  /* 0x0000000c000f7202 */ /* 0x000fc80000000f00 */
[----:B------:R-:W-:-:S07]  /*1c40*/  IADD3 R18, PT, PT, R13, R11, RZ ;  /* 0x0000000b0d127210 */ /* 0x000fce0007ffe0ff */
.L_x_39:
[----:B------:R-:W-:Y:S05]  /*1c50*/  BSYNC.RECONVERGENT B5 ;  /* 0x0000000000057941 */ /* 0x000fea0003800200 */
.L_x_38:
[----:B------:R-:W-:-:S13]  /*1c60*/  ISETP.NE.OR P0, PT, R14, R17, P0 ;  /* 0x000000110e00720c */ /* 0x000fda0000705670 */
[----:B------:R-:W-:Y:S05]  /*1c70*/  @!P0 BREAK.RELIABLE B4 ;  /* 0x0000000000048942 */ /* 0x000fea0003800100 */
[----:B------:R-:W-:Y:S05]  /*1c80*/  @!P0 BRA `(.L_x_32) ;  /* 0x0000000000748947 */ /* 0x000fea0003800000 */
.L_x_34:
[----:B------:R-:W-:Y:S05]  /*1c90*/  BSYNC.RELIABLE B4 ;  /* 0x0000000000047941 */ /* 0x000fea0003800100 */
.L_x_33:
[----:B------:R-:W-:Y:S01]  /*1ca0*/  VIADD R10, R9, 0x1 ;  /* 0x00000001090a7836 */ /* 0x000fe20000000000 */
[----:B------:R-:W-:-:S03]  /*1cb0*/  IADD3 R14, PT, PT, R14, 0x4, RZ ;  /* 0x000000040e0e7810 */ /* 0x000fc60007ffe0ff */
[-C--:B------:R-:W-:Y:S01]  /*1cc0*/  IMAD R18, R18, R10.reuse, RZ ;  /* 0x0000000a12127224 */ /* 0x080fe200078e02ff */
[----:B------:R-:W-:Y:S01]  /*1cd0*/  SHF.R.S32.HI R12, RZ, 0x1f, R10 ;  /* 0x0000001fff0c7819 */ /* 0x000fe2000001140a */
[----:B------:R-:W-:Y:S01]  /*1ce0*/  IMAD.WIDE.U32 R10, R15, R10, RZ ;  /* 0x0000000a0f0a7225 */ /* 0x000fe200078e00ff */
[----:B------:R-:W-:-:S03]  /*1cf0*/  ISETP.NE.AND P0, PT, R14, R17, PT ;  /* 0x000000110e00720c */ /* 0x000fc60003f05270 */
[----:B------:R-:W-:Y:S01]  /*1d00*/  IMAD R15, R12, R15, R18 ;  /* 0x0000000f0c0f7224 */ /* 0x000fe200078e0212 */
[----:B------:R-:W-:-:S04]  /*1d10*/  IADD3 R12, PT, PT, R9, 0x2, RZ ;  /* 0x00000002090c7810 */ /* 0x000fc80007ffe0ff */
[----:B------:R-:W-:Y:S02]  /*1d20*/  IADD3 R15, PT, PT, R11, R15, RZ ;  /* 0x0000000f0b0f7210 */ /* 0x000fe40007ffe0ff */
[----:B------:R-:W-:-:S03]  /*1d30*/  SHF.R.S32.HI R11, RZ, 0x1f, R12 ;  /* 0x0000001fff0b7819 */ /* 0x000fc6000001140c */
[-C--:B------:R-:W-:Y:S02]  /*1d40*/  IMAD R15, R15, R12.reuse, RZ ;  /* 0x0000000c0f0f7224 */ /* 0x080fe400078e02ff */
[----:B------:R-:W-:-:S04]  /*1d50*/  IMAD.WIDE.U32 R12, R10, R12, RZ ;  /* 0x0000000c0a0c7225 */ /* 0x000fc800078e00ff */
[----:B------:R-:W-:Y:S01]  /*1d60*/  IMAD R11, R11, R10, R15 ;  /* 0x0000000a0b0b7224 */ /* 0x000fe200078e020f */
[C---:B------:R-:W-:Y:S02]  /*1d70*/  IADD3 R10, PT, PT, R9.reuse, 0x3, RZ ;  /* 0x00000003090a7810 */ /* 0x040fe40007ffe0ff */
[----:B------:R-:W-:Y:S01]  /*1d80*/  IADD3 R9, PT, PT, R9, 0x4, RZ ;  /* 0x0000000409097810 */ /* 0x000fe20007ffe0ff */
[----:B------:R-:W-:Y:S01]  /*1d90*/  IMAD.IADD R11, R13, 0x1, R11 ;  /* 0x000000010d0b7824 */ /* 0x000fe200078e020b */
        /* <DEDUP_REMOVED lines=8> */
[----:B------:R-:W-:Y:S02]  /*1e20*/  IMAD R11, R11, R10, R15 ;  /* 0x0000000a0b0b7224 */ /* 0x000fe400078e020f */
[----:B------:R-:W-:-:S03]  /*1e30*/  IMAD.MOV.U32 R15, RZ, RZ, R12 ;  /* 0x000000ffff0f7224 */ /* 0x000fc600078e000c */
[----:B------:R-:W-:Y:S01]  /*1e40*/  IADD3 R18, PT, PT, R13, R11, RZ ;  /* 0x0000000b0d127210 */ /* 0x000fe20007ffe0ff */
[----:B------:R-:W-:Y:S06]  /*1e50*/  @P0 BRA `(.L_x_33) ;  /* 0xfffffffc00900947 */ /* 0x000fec000383ffff */
.L_x_32:
[----:B------:R-:W-:Y:S05]  /*1e60*/  BSYNC.RECONVERGENT B3 ;  /* 0x0000000000037941 */ /* 0x000fea0003800200 */
.L_x_31:
[----:B------:R-:W-:-:S13]  /*1e70*/  ISETP.NE.AND P0, PT, R16, RZ, PT ;  /* 0x000000ff1000720c */ /* 0x000fda0003f05270 */
[----:B------:R-:W-:Y:S05]  /*1e80*/  @!P0 BRA `(.L_x_30) ;  /* 0x0000000000608947 */ /* 0x000fea0003800000 */
[----:B------:R-:W-:Y:S02]  /*1e90*/  ISETP.NE.AND P0, PT, R16, 0x1, PT ;  /* 0x000000011000780c */ /* 0x000fe40003f05270 */
[----:B------:R-:W-:-:S04]  /*1ea0*/  IADD3 R10, PT, PT, R9, 0x1, RZ ;  /* 0x00000001090a7810 */ /* 0x000fc80007ffe0ff */
[----:B------:R-:W-:Y:S01]  /*1eb0*/  SHF.R.S32.HI R12, RZ, 0x1f, R10 ;  /* 0x0000001fff0c7819 */ /* 0x000fe2000001140a */
[-C--:B------:R-:W-:Y:S02]  /*1ec0*/  IMAD R18, R18, R10.reuse, RZ ;  /* 0x0000000a12127224 */ /* 0x080fe400078e02ff */
[----:B------:R-:W-:-:S04]  /*1ed0*/  IMAD.WIDE.U32 R10, R15, R10, RZ ;  /* 0x0000000a0f0a7225 */ /* 0x000fc800078e00ff */
[----:B------:R-:W-:Y:S02]  /*1ee0*/  IMAD R13, R12, R15, R18 ;  /* 0x0000000f0c0d7224 */ /* 0x000fe400078e0212 */
[----:B------:R-:W-:-:S03]  /*1ef0*/  IMAD.MOV.U32 R15, RZ, RZ, R10 ;  /* 0x000000ffff0f7224 */ /* 0x000fc600078e000a */
[----:B------:R-:W-:Y:S01]  /*1f00*/  IADD3 R18, PT, PT, R11, R13, RZ ;  /* 0x0000000d0b127210 */ /* 0x000fe20007ffe0ff */
[----:B------:R-:W-:Y:S06]  /*1f10*/  @!P0 BRA `(.L_x_30) ;  /* 0x00000000003c8947 */ /* 0x000fec0003800000 */
[----:B------:R-:W-:Y:S02]  /*1f20*/  IADD3 R10, PT, PT, R9, 0x2, RZ ;  /* 0x00000002090a7810 */ /* 0x000fe40007ffe0ff */
[----:B------:R-:W-:Y:S02]  /*1f30*/  ISETP.NE.AND P0, PT, R16, 0x2, PT ;  /* 0x000000021000780c */ /* 0x000fe40003f05270 */
[----:B------:R-:W-:Y:S01]  /*1f40*/  SHF.R.S32.HI R12, RZ, 0x1f, R10 ;  /* 0x0000001fff0c7819 */ /* 0x000fe2000001140a */
[-C--:B------:R-:W-:Y:S02]  /*1f50*/  IMAD R18, R18, R10.reuse, RZ ;  /* 0x0000000a12127224 */ /* 0x080fe400078e02ff */
[----:B------:R-:W-:-:S04]  /*1f60*/  IMAD.WIDE.U32 R10, R15, R10, RZ ;  /* 0x0000000a0f0a7225 */ /* 0x000fc800078e00ff */
[----:B------:R-:W-:Y:S02]  /*1f70*/  IMAD R13, R12, R15, R18 ;  /* 0x0000000f0c0d7224 */ /* 0x000fe400078e0212 */
[----:B------:R-:W-:Y:S02]  /*1f80*/  IMAD.MOV.U32 R15, RZ, RZ, R10 ;  /* 0x000000ffff0f7224 */ /* 0x000fe400078e000a */
[----:B------:R-:W-:Y:S02]  /*1f90*/  @P0 IADD3 R9, PT, PT, R9, 0x3, RZ ;  /* 0x0000000309090810 */ /* 0x000fe40007ffe0ff */
[----:B------:R-:W-:Y:S02]  /*1fa0*/  IADD3 R18, PT, PT, R11, R13, RZ ;  /* 0x0000000d0b127210 */ /* 0x000fe40007ffe0ff */
[----:B------:R-:W-:Y:S01]  /*1fb0*/  @P0 SHF.R.S32.HI R12, RZ, 0x1f, R9 ;  /* 0x0000001fff0c0819 */ /* 0x000fe20000011409 */
[----:B------:R-:W-:-:S04]  /*1fc0*/  @P0 IMAD.WIDE.U32 R10, R15, R9, RZ ;  /* 0x000000090f0a0225 */ /* 0x000fc800078e00ff */
[----:B------:R-:W-:-:S04]  /*1fd0*/  @P0 IMAD R13, R18, R9, RZ ;  /* 0x00000009120d0224 */ /* 0x000fc800078e02ff */
[----:B------:R-:W-:Y:S01]  /*1fe0*/  @P0 IMAD R13, R12, R15, R13 ;  /* 0x0000000f0c0d0224 */ /* 0x000fe200078e020d */
[----:B------:R-:W-:-:S04]  /*1ff0*/  @P0 MOV R15, R10 ;  /* 0x0000000a000f0202 */ /* 0x000fc80000000f00 */
[----:B------:R-:W-:-:S07]  /*2000*/  @P0 IADD3 R18, PT, PT, R11, R13, RZ ;  /* 0x0000000d0b120210 */ /* 0x000fce0007ffe0ff */
.L_x_30:
[----:B------:R-:W-:Y:S05]  /*2010*/  BSYNC.RECONVERGENT B2 ;  /* 0x0000000000027941 */ /* 0x000fea0003800200 */
.L_x_29:
        /* <DEDUP_REMOVED lines=21> */
[----:B------:R-:W-:-:S04]  /*2170*/  @!P2 LOP3.LUT R11, RZ, R8, RZ, 0x33, !PT ;  /* 0x00000008ff0ba212 */ /* 0x000fc800078e33ff */
[----:B------:R-:W-:Y:S01]  /*2180*/  MOV R9, R11 ;  /* 0x0000000b00097202 */ /* 0x000fe20000000f00 */
[----:B------:R-:W-:Y:S06]  /*2190*/  BRA `(.L_x_42) ;  /* 0x0000000000147947 */ /* 0x000fec0003800000 */
.L_x_41:
[----:B------:R-:W-:Y:S01]  /*21a0*/  MOV R16, R15 ;  /* 0x0000000f00107202 */ /* 0x000fe20000000f00 */
[----:B------:R-:W-:Y:S01]  /*21b0*/  IMAD.MOV.U32 R17, RZ, RZ, R8 ;  /* 0x000000ffff117224 */ /* 0x000fe200078e0008 */
[----:B------:R-:W-:-:S07]  /*21c0*/  MOV R20, 0x21e0 ;  /* 0x000021e000147802 */ /* 0x000fce0000000f00 */
[----:B------:R-:W-:Y:S05]  /*21d0*/  CALL.REL.NOINC `($__internal_0_$__cuda_sm20_div_u64) ;  /* 0x0000009400247944 */ /* 0x000fea0003c00000 */
[----:B------:R-:W-:-:S07]  /*21e0*/  MOV R9, R12 ;  /* 0x0000000c00097202 */ /* 0x000fce0000000f00 */
.L_x_42:
[----:B------:R-:W-:Y:S05]  /*21f0*/  BSYNC.RECONVERGENT B2 ;  /* 0x0000000000027941 */ /* 0x000fea0003800200 */
.L_x_40:
[----:B------:R-:W-:-:S07]  /*2200*/  PRMT R8, R6, 0x7610, R8 ;  /* 0x0000761006087816 */ /* 0x000fce0000000008 */
.L_x_23:
[----:B------:R-:W-:Y:S05]  /*2210*/  BSYNC.RECONVERGENT B1 ;  /* 0x0000000000017941 */ /* 0x000fea0003800200 */
.L_x_22:
[----:B------:R-:W-:Y:S05]  /*2220*/  BRA `(.L_x_43) ;  /* 0xffffffdc00ec7947 */ /* 0x000fea000383ffff */
.L_x_21:
[----:B------:R-:W-:Y:S05]  /*2230*/  BSYNC.RECONVERGENT B0 ;  /* 0x0000000000007941 */ /* 0x000fea0003800200 */
.L_x_0:
[----:B------:R-:W-:Y:S05]  /*2240*/  WARPSYNC.ALL ;  /* 0x0000000000007948 */ /* 0x000fea0003800000 */
[----:B0-----:R-:W-:Y:S01]  /*2250*/  HFMA2 R3, -RZ, RZ, 0, 3.5762786865234375e-07 ;  /* 0x00000006ff037431 */ /* 0x001fe200000001ff */
[----:B------:R-:W-:Y:S01]  /*2260*/  BSSY.RECONVERGENT B2, `(.L_x_44) ;  /* 0x00002c8000027945 */ /* 0x000fe20003800200 */
[----:B------:R-:W-:Y:S01]  /*2270*/  HFMA2 R7, -RZ, RZ, 4.17232513427734375e-07, 1.88671875 ;  /* 0x00073f8cff077431 */ /* 0x000fe200000001ff */
[----:B------:R-:W-:Y:S01]  /*2280*/  MOV R5, 0x18 ;  /* 0x0000001800057802 */ /* 0x000fe20000000f00 */
[----:B------:R-:W-:Y:S01]  /*2290*/  IMAD.MOV.U32 R9, RZ, RZ, RZ ;  /* 0x000000ffff097224 */ /* 0x000fe200078e00ff */
[----:B------:R-:W-:-:S02]  /*22a0*/  PRMT R4, RZ, 0x7610, R4 ;  /* 0x00007610ff047816 */ /* 0x000fc40000000004 */
[----:B------:R-:W-:-:S07]  /*22b0*/  MOV R2, RZ ;  /* 0x000000ff00027202 */ /* 0x000fce0000000f00 */
.L_x_95:
[----:B------:R-:W-:Y:S01]  /*22c0*/  BSSY.RECONVERGENT B1, `(.L_x_45) ;  /* 0x000015d000017945 */ /* 0x000fe20003800200 */
.L_x_72:
[-C--:B------:R-:W-:Y:S02]  /*22d0*/  ISETP.GE.AND P0, PT, R0, R7.reuse, PT ;  /* 0x000000070000720c */ /* 0x080fe40003f06270 */
[----:B------:R-:W-:-:S11]  /*22e0*/  MOV R6, R7 ;  /* 0x0000000700067202 */ /* 0x000fd60000000f00 */
[----:B------:R-:W-:Y:S05]  /*22f0*/  @!P0 BRA `(.L_x_46) ;  /* 0x0000001400648947 */ /* 0x000fea0003800000 */
[----:B------:R-:W-:Y:S01]  /*2300*/  VIADD R4, R4, 0x1 ;  /* 0x0000000104047836 */ /* 0x000fe20000000000 */
[----:B------:R-:W-:Y:S01]  /*2310*/  LOP3.LUT R8, R5, 0xff, RZ, 0xc0, !PT ;  /* 0x000000ff05087812 */ /* 0x000fe200078ec0ff */
[----:B------:R-:W-:Y:S01]  /*2320*/  BSSY.RECONVERGENT B0, `(.L_x_47) ;  /* 0x0000153000007945 */ /* 0x000fe20003800200 */
[----:B------:R-:W-:Y:S02]  /*2330*/  HFMA2 R10, -RZ, RZ, 0, 0 ;  /* 0x00000000ff0a7431 */ /* 0x000fe400000001ff */
[----:B------:R-:W-:-:S04]  /*2340*/  LOP3.LUT R9, R4, 0xffff, RZ, 0xc0, !PT ;  /* 0x0000ffff04097812 */ /* 0x000fc800078ec0ff */
[----:B------:R-:W-:-:S04]  /*2350*/  LOP3.LUT R9, R9, 0xffffff00, RZ, 0xcf, !PT ;  /* 0xffffff0009097812 */ /* 0x000fc800078ecfff */
[----:B------:R-:W-:-:S04]  /*2360*/  IADD3 R8, PT, PT, R8, R9, RZ ;  /* 0x0000000908087210 */ /* 0x000fc80007ffe0ff */
[----:B------:R-:W-:-:S13]  /*2370*/  ISETP.GE.AND P0, PT, R8, RZ, PT ;  /* 0x000000ff0800720c */ /* 0x000fda0003f06270 */
[----:B------:R-:W-:Y:S05]  /*2380*/  @!P0 BRA `(.L_x_48) ;  /* 0x0000001400308947 */ /* 0x000fea0003800000 */
[C---:B------:R-:W-:Y:S01]  /*2390*/  LOP3.LUT P0, R16, R3.reuse, 0xff, RZ, 0xc0, !PT ;  /* 0x000000ff03107812 */ /* 0x040fe2000780c0ff */
[----:B------:R-:W-:Y:S01]  /*23a0*/  BSSY.RECONVERGENT B3, `(.L_x_49) ;  /* 0x00000f4000037945 */ /* 0x000fe20003800200 */
[----:B------:R-:W-:Y:S01]  /*23b0*/  MOV R13, R8 ;  /* 0x00000008000d7202 */ /* 0x000fe20000000f00 */
[----:B------:R-:W-:Y:S01]  /*23c0*/  IMAD.MOV.U32 R15, RZ, RZ, 0x1 ;  /* 0x00000001ff0f7424 */ /* 0x000fe200078e00ff */
[----:B------:R-:W-:Y:S02]  /*23d0*/  LOP3.LUT R20, R3, 0xff, RZ, 0xc0, !PT ;  /* 0x000000ff03147812 */ /* 0x000fe400078ec0ff */
[----:B------:R-:W-:-:S07]  /*23e0*/  MOV R21, RZ ;  /* 0x000000ff00157202 */ /* 0x000fce0000000f00 */
[----:B------:R-:W-:Y:S05]  /*23f0*/  @!P0 BRA `(.L_x_50) ;  /* 0x0000000c00b88947 */ /* 0x000fea0003800000 */
[----:B------:R-:W-:Y:S01]  /*2400*/  ISETP.GE.U32.AND P0, PT, R16, 0x4, PT ;  /* 0x000000041000780c */ /* 0x000fe20003f06070 */
[----:B------:R-:W-:Y:S01]  /*2410*/  BSSY.RECONVERGENT B4, `(.L_x_51) ;  /* 0x00000d9000047945 */ /* 0x000fe20003800200 */
[----:B------:R-:W-:Y:S01]  /*2420*/  HFMA2 R21, -RZ, RZ, 0, 0 ;  /* 0x00000000ff157431 */ /* 0x000fe200000001ff */
[----:B------:R-:W-:Y:S01]  /*2430*/  LOP3.LUT R18, R20, 0x3, RZ, 0xc0, !PT ;  /* 0x0000000314127812 */ /* 0x000fe200078ec0ff */
[----:B------:R-:W-:Y:S01]  /*2440*/  IMAD.MOV.U32 R10, RZ, RZ, 0x1 ;  /* 0x00000001ff0a7424 */ /* 0x000fe200078e00ff */
[----:B------:R-:W-:-:S08]  /*2450*/  MOV R15, 0x1 ;  /* 0x00000001000f7802 */ /* 0x000fd00000000f00 */
[----:B------:R-:W-:Y:S05]  /*2460*/  @!P0 BRA `(.L_x_52) ;  /* 0x0000000c004c8947 */ /* 0x000fea0003800000 */
[----:B------:R-:W-:Y:S01]  /*2470*/  LOP3.LUT R8, R20, 0xfc, RZ, 0xc0, !PT ;  /* 0x000000fc14087812 */ /* 0x000fe200078ec0ff */
[----:B------:R-:W-:Y:S04]  /*2480*/  BSSY.RECONVERGENT B5, `(.L_x_53) ;  /* 0x00000d0000057945 */ /* 0x000fe80003800200 */
[----:B------:R-:W-:Y:S01]  /*2490*/  BSSY.RELIABLE B6, `(.L_x_54) ;  /* 0x00000b1000067945 */ /* 0x000fe20003800100 */
[----:B------:R-:W-:Y:S01]  /*24a0*/  MOV R15, 0x1 ;  /* 0x00000001000f7802 */ /* 0x000fe20000000f00 */
[----:B------:R-:W-:Y:S01]  /*24b0*/  IMAD.MOV.U32 R14, RZ, RZ, RZ ;  /* 0x000000ffff0e7224 */ /* 0x000fe200078e00ff */
[----:B------:R-:W-:Y:S02]  /*24c0*/  IADD3 R12, PT, PT, -R8, RZ, RZ ;  /* 0x000000ff080c7210 */ /* 0x000fe40007ffe1ff */
[----:B------:R-:W-:-:S02]  /*24d0*/  MOV R21, RZ ;  /* 0x000000ff00157202 */ /* 0x000fc40000000f00 */
[----:B------:R-:W-:Y:S02]  /*24e0*/  ISETP.GE.AND P0, PT, R12, RZ, PT ;  /* 0x000000ff0c00720c */ /* 0x000fe40003f06270 */
[----:B------:R-:W-:Y:S02]  /*24f0*/  MOV R17, 0x4 ;  /* 0x0000000400117802 */ /* 0x000fe40000000f00 */
[----:B------:R-:W-:-:S09]  /*2500*/  MOV R19, RZ ;  /* 0x000000ff00137202 */ /* 0x000fd20000000f00 */
[----:B------:R-:W-:Y:S05]  /*2510*/  @P0 BRA `(.L_x_55) ;  /* 0x0000000800a00947 */ /* 0x000fea0003800000 */
[----:B------:R-:W-:Y:S01]  /*2520*/  IADD3 R8, PT, PT, -R12, RZ, RZ ;  /* 0x000000ff0c087210 */ /* 0x000fe20007ffe1ff */
[----:B------:R-:W-:Y:S01]  /*2530*/  BSSY.RECONVERGENT B7, `(.L_x_56) ;  /* 0x000006a000077945 */ /* 0x000fe20003800200 */
[----:B------:R-:W-:Y:S02]  /*2540*/  PLOP3.LUT P0, PT, PT, PT, PT, 0x80, 0x8 ;  /* 0x000000000008781c */ /* 0x000fe40003f0f070 */
[----:B------:R-:W-:-:S13]  /*2550*/  ISETP.GT.AND P1, PT, R8, 0xc, PT ;  /* 0x0000000c0800780c */ /* 0x000fda0003f24270 */
[----:B------:R-:W-:Y:S05]  /*2560*/  @!P1 BRA `(.L_x_57) ;  /* 0x0000000400989947 */ /* 0x000fea0003800000 */
[----:B------:R-:W-:-:S13]  /*2570*/  PLOP3.LUT P0, PT, PT, PT, PT, 0x8, 0x80 ;  /* 0x000000000080781c */ /* 0x000fda0003f0e170 */
.L_x_58:
[----:B------:R-:W-:Y:S02]  /*2580*/  IADD3 R8, P1, PT, R17, -0x3, RZ ;  /* 0xfffffffd11087810 */ /* 0x000fe40007f3e0ff */
[----:B------:R-:W-:Y:S02]  /*2590*/  IADD3 R12, PT, PT, R12, 0x10, RZ ;  /* 0x000000100c0c7810 */ /* 0x000fe40007ffe0ff */
[----:B------:R-:W-:Y:S01]  /*25a0*/  IADD3.X R10, PT, PT, R19, -0x1, RZ, P1, !PT ;  /* 0xffffffff130a7810 */ /* 0x000fe20000ffe4ff */
[-C--:B------:R-:W-:Y:S01]  /*25b0*/  IMAD R21, R21, R8.reuse, RZ ;  /* 0x0000000815157224 */ /* 0x080fe200078e02ff */
[----:B------:R-:W-:Y:S01]  /*25c0*/  IADD3 R11, P1, PT, R17, -0x2, RZ ;  /* 0xfffffffe110b7810 */ /* 0x000fe20007f3e0ff */
[----:B------:R-:W-:Y:S01]  /*25d0*/  IMAD.WIDE.U32 R8, R15, R8, RZ ;  /* 0x000000080f087225 */ /* 0x000fe200078e00ff */
[----:B------:R-:W-:-:S03]  /*25e0*/  IADD3 R14, PT, PT, R14, 0x10, RZ ;  /* 0x000000100e0e7810 */ /* 0x000fc60007ffe0ff */
[----:B------:R-:W-:-:S04]  /*25f0*/  IMAD R21, R15, R10, R21 ;  /* 0x0000000a0f157224 */ /* 0x000fc800078e0215 */
[----:B------:R-:W-:Y:S01]  /*2600*/  IMAD.IADD R10, R9, 0x1, R21 ;  /* 0x00000001090a7824 */ /* 0x000fe200078e0215 */
[----:B------:R-:W-:-:S03]  /*2610*/  IADD3.X R9, PT, PT, R19, -0x1, RZ, P1, !PT ;  /* 0xffffffff13097810 */ /* 0x000fc60000ffe4ff */
[-C--:B------:R-:W-:Y:S02]  /*2620*/  IMAD R15, R10, R11.reuse, RZ ;  /* 0x0000000b0a0f7224 */ /* 0x080fe400078e02ff */
[----:B------:R-:W-:-:S04]  /*2630*/  IMAD.WIDE.U32 R10, R8, R11, RZ ;  /* 0x0000000b080a7225 */ /* 0x000fc800078e00ff */
[----:B------:R-:W-:Y:S01]  /*2640*/  IMAD R15, R9, R8, R15 ;  /* 0x00000008090f7224 */ /* 0x000fe200078e020f */
[----:B------:R-:W-:-:S04]  /*2650*/  IADD3 R9, P1, PT, R17, -0x1, RZ ;  /* 0xffffffff11097810 */ /* 0x000fc80007f3e0ff */
[----:B------:R-:W-:Y:S02]  /*2660*/  IADD3 R8, PT, PT, R11, R15, RZ ;  /* 0x0000000f0b087210 */ /* 0x000fe40007ffe0ff */
[----:B------:R-:W-:-:S03]  /*2670*/  IADD3.X R11, PT, PT, R19, -0x1, RZ, P1, !PT ;  /* 0xffffffff130b7810 */ /* 0x000fc60000ffe4ff */
[-C--:B------:R-:W-:Y:S02]  /*2680*/  IMAD R15, R8, R9.reuse, RZ ;  /* 0x00000009080f7224 */ /* 0x080fe400078e02ff */
[----:B------:R-:W-:-:S04]  /*2690*/  IMAD.WIDE.U32 R8, R10, R9, RZ ;  /* 0x000000090a087225 */ /* 0x000fc800078e00ff */
[----:B------:R-:W-:-:S05]  /*26a0*/  IMAD R11, R11, R10, R15 ;  /* 0x0000000a0b0b7224 */ /* 0x000fca00078e020f */
[----:B------:R-:W-:Y:S01]  /*26b0*/  IADD3 R9, PT, PT, R9, R11, RZ ;  /* 0x0000000b09097210 */ /* 0x000fe20007ffe0ff */
[----:B------:R-:W-:-:S04]  /*26c0*/  IMAD.WIDE.U32 R10, R8, R17, RZ ;  /* 0x00000011080a7225 */ /* 0x000fc800078e00ff */
[----:B------:R-:W-:-:S04]  /*26d0*/  IMAD R9, R9, R17, RZ ;  /* 0x0000001109097224 */ /* 0x000fc800078e02ff */
[----:B------:R-:W-:Y:S01]  /*26e0*/  IMAD R15, R19, R8, R9 ;  /* 0x00000008130f7224 */ /* 0x000fe200078e0209 */
[----:B------:R-:W-:-:S04]  /*26f0*/  IADD3 R9, P1, PT, R17, 0x1, RZ ;  /* 0x0000000111097810 */ /* 0x000fc80007f3e0ff */
[----:B------:R-:W-:Y:S01]  /*2700*/  IADD3 R8, PT, PT, R11, R15, RZ ;  /* 0x0000000f0b087210 */ /* 0x000fe20007ffe0ff */
[----:B------:R-:W-:-:S04]  /*2710*/  IMAD.X R11, RZ, RZ, R19, P1 ;  /* 0x000000ffff0b7224 */ /* 0x000fc800008e0613 */
[-C--:B------:R-:W-:Y:S02]  /*2720*/  IMAD R15, R8, R9.reuse, RZ ;  /* 0x00000009080f7224 */ /* 0x080fe400078e02ff */
[----:B------:R-:W-:-:S04]  /*2730*/  IMAD.WIDE.U32 R8, R10, R9, RZ ;  /* 0x000000090a087225 */ /* 0x000fc800078e00ff */
[----:B------:R-:W-:Y:S01]  /*2740*/  IMAD R15, R11, R10, R15 ;  /* 0x0000000a0b0f7224 */ /* 0x000fe200078e020f */
[----:B------:R-:W-:-:S04]  /*2750*/  IADD3 R11, P1, PT, R17, 0x2, RZ ;  /* 0x00000002110b7810 */ /* 0x000fc80007f3e0ff */
[----:B------:R-:W-:Y:S02]  /*2760*/  IADD3 R10, PT, PT, R9, R15, RZ ;  /* 0x0000000f090a7210 */ /* 0x000fe40007ffe0ff */
[----:B------:R-:W-:-:S03]  /*2770*/  IADD3.X R9, PT, PT, RZ, R19, RZ, P1, !PT ;  /* 0x00000013ff097210 */ /* 0x000fc60000ffe4ff */
[-C--:B------:R-:W-:Y:S02]  /*2780*/  IMAD R15, R10, R11.reuse, RZ ;  /* 0x0000000b0a0f7224 */ /* 0x080fe400078e02ff */
[----:B------:R-:W-:-:S04]  /*2790*/  IMAD.WIDE.U32 R10, R8, R11, RZ ;  /* 0x0000000b080a7225 */ /* 0x000fc800078e00ff */
        /* <DEDUP_REMOVED lines=55> */
[C---:B------:R-:W-:Y:S02]  /*2b10*/  IADD3 R10, P1, PT, R17.reuse, 0xc, RZ ;  /* 0x0000000c110a7810 */ /* 0x040fe40007f3e0ff */
[----:B------:R-:W-:Y:S02]  /*2b20*/  IADD3 R17, P2, PT, R17, 0x10, RZ ;  /* 0x0000001011117810 */ /* 0x000fe40007f5e0ff */
[----:B------:R-:W-:Y:S02]  /*2b30*/  IADD3.X R15, PT, PT, RZ, R19, RZ, P1, !PT ;  /* 0x00000013ff0f7210 */ /* 0x000fe40000ffe4ff */
[----:B------:R-:W-:Y:S02]  /*2b40*/  ISETP.GE.AND P1, PT, R12, -0xc, PT ;  /* 0xfffffff40c00780c */ /* 0x000fe40003f26270 */
[----:B------:R-:W-:Y:S02]  /*2b50*/  IADD3 R9, PT, PT, R9, R11, RZ ;  /* 0x0000000b09097210 */ /* 0x000fe40007ffe0ff */
[----:B------:R-:W-:-:S03]  /*2b60*/  IADD3.X R19, PT, PT, RZ, R19, RZ, P2, !PT ;  /* 0x00000013ff137210 */ /* 0x000fc600017fe4ff */
[-C--:B------:R-:W-:Y:S02]  /*2b70*/  IMAD R9, R9, R10.reuse, RZ ;  /* 0x0000000a09097224 */ /* 0x080fe400078e02ff */
[----:B------:R-:W-:-:S04]  /*2b80*/  IMAD.WIDE.U32 R10, R8, R10, RZ ;  /* 0x0000000a080a7225 */ /* 0x000fc800078e00ff */
[----:B------:R-:W-:Y:S02]  /*2b90*/  IMAD R9, R15, R8, R9 ;  /* 0x000000080f097224 */ /* 0x000fe400078e0209 */
[----:B------:R-:W-:-:S03]  /*2ba0*/  IMAD.MOV.U32 R15, RZ, RZ, R10 ;  /* 0x000000ffff0f7224 */ /* 0x000fc600078e000a */
[----:B------:R-:W-:Y:S01]  /*2bb0*/  IADD3 R21, PT, PT, R11, R9, RZ ;  /* 0x000000090b157210 */ /* 0x000fe20007ffe0ff */
[----:B------:R-:W-:Y:S06]  /*2bc0*/  @!P1 BRA `(.L_x_58) ;  /* 0xfffffff8006c9947 */ /* 0x000fec000383ffff */
.L_x_57:
[----:B------:R-:W-:Y:S05]  /*2bd0*/  BSYNC.RECONVERGENT B7 ;  /* 0x0000000000077941 */ /* 0x000fea0003800200 */
.L_x_56:
[----:B------:R-:W-:Y:S01]  /*2be0*/  IMAD.MOV R8, RZ, RZ, -R12 ;  /* 0x000000ffff087224 */ /* 0x000fe200078e0a0c */
[----:B------:R-:W-:Y:S04]  /*2bf0*/  BSSY.RECONVERGENT B7, `(.L_x_59) ;  /* 0x0000037000077945 */ /* 0x000fe80003800200 */
[----:B------:R-:W-:-:S13]  /*2c00*/  ISETP.GT.AND P1, PT, R8, 0x4, PT ;  /* 0x000000040800780c */ /* 0x000fda0003f24270 */
[----:B------:R-:W-:Y:S05]  /*2c10*/  @!P1 BRA `(.L_x_60) ;  /* 0x0000000000d09947 */ /* 0x000fea0003800000 */
[----:B------:R-:W-:Y:S02]  /*2c20*/  IADD3 R8, P0, PT, R17, -0x3, RZ ;  /* 0xfffffffd11087810 */ /* 0x000fe40007f1e0ff */
[----:B------:R-:W-:Y:S02]  /*2c30*/  IADD3 R14, PT, PT, R14, 0x8, RZ ;  /* 0x000000080e0e7810 */ /* 0x000fe40007ffe0ff */
[----:B------:R-:W-:Y:S01]  /*2c40*/  IADD3.X R10, PT, PT, R19, -0x1, RZ, P0, !PT ;  /* 0xffffffff130a7810 */ /* 0x000fe200007fe4ff */
[-C--:B------:R-:W-:Y:S01]  /*2c50*/  IMAD R21, R21, R8.reuse, RZ ;  /* 0x0000000815157224 */ /* 0x080fe200078e02ff */
[----:B------:R-:W-:Y:S01]  /*2c60*/  IADD3 R11, P0, PT, R17, -0x2, RZ ;  /* 0xfffffffe110b7810 */ /* 0x000fe20007f1e0ff */
[----:B------:R-:W-:Y:S01]  /*2c70*/  IMAD.WIDE.U32 R8, R15, R8, RZ ;  /* 0x000000080f087225 */ /* 0x000fe200078e00ff */
[----:B------:R-:W-:-:S03]  /*2c80*/  IADD3 R12, PT, PT, R12, 0x8, RZ ;  /* 0x000000080c0c7810 */ /* 0x000fc60007ffe0ff */
[----:B------:R-:W-:-:S05]  /*2c90*/  IMAD R21, R10, R15, R21 ;  /* 0x0000000f0a157224 */ /* 0x000fca00078e0215 */
[----:B------:R-:W-:Y:S02]  /*2ca0*/  IADD3 R10, PT, PT, R9, R21, RZ ;  /* 0x00000015090a7210 */ /* 0x000fe40007ffe0ff */
        /* <DEDUP_REMOVED lines=14> */
[----:B------:R-:W-:-:S03]  /*2d90*/  IADD3 R9, P0, PT, R17, 0x1, RZ ;  /* 0x0000000111097810 */ /* 0x000fc60007f1e0ff */
[----:B------:R-:W-:Y:S01]  /*2da0*/  IMAD.IADD R8, R11, 0x1, R15 ;  /* 0x000000010b087824 */ /* 0x000fe200078e020f */
[----:B------:R-:W-:-:S03]  /*2db0*/  IADD3.X R11, PT, PT, RZ, R19, RZ, P0, !PT ;  /* 0x00000013ff0b7210 */ /* 0x000fc600007fe4ff */
        /* <DEDUP_REMOVED lines=9> */
[----:B------:R-:W-:-:S03]  /*2e50*/  IADD3 R9, P0, PT, R17, 0x3, RZ ;  /* 0x0000000311097810 */ /* 0x000fc60007f1e0ff */
[----:B------:R-:W-:Y:S01]  /*2e60*/  IMAD.IADD R8, R11, 0x1, R15 ;  /* 0x000000010b087824 */ /* 0x000fe200078e020f */
[----:B------:R-:W-:-:S03]  /*2e70*/  IADD3.X R11, PT, PT, RZ, R19, RZ, P0, !PT ;  /* 0x00000013ff0b7210 */ /* 0x000fc600007fe4ff */
[-C--:B------:R-:W-:Y:S02]  /*2e80*/  IMAD R15, R8, R9.reuse, RZ ;  /* 0x00000009080f7224 */ /* 0x080fe400078e02ff */
[----:B------:R-:W-:-:S04]  /*2e90*/  IMAD.WIDE.U32 R8, R10, R9, RZ ;  /* 0x000000090a087225 */ /* 0x000fc800078e00ff */
[----:B------:R-:W-:Y:S01]  /*2ea0*/  IMAD R11, R11, R10, R15 ;  /* 0x0000000a0b0b7224 */ /* 0x000fe200078e020f */
[C---:B------:R-:W-:Y:S02]  /*2eb0*/  IADD3 R10, P0, PT, R17.reuse, 0x4, RZ ;  /* 0x00000004110a7810 */ /* 0x040fe40007f1e0ff */
[----:B------:R-:W-:Y:S02]  /*2ec0*/  IADD3 R17, P1, PT, R17, 0x8, RZ ;  /* 0x0000000811117810 */ /* 0x000fe40007f3e0ff */
[----:B------:R-:W-:Y:S02]  /*2ed0*/  IADD3 R9, PT, PT, R9, R11, RZ ;  /* 0x0000000b09097210 */ /* 0x000fe40007ffe0ff */
[----:B------:R-:W-:Y:S01]  /*2ee0*/  IADD3.X R15, PT, PT, RZ, R19, RZ, P0, !PT ;  /* 0x00000013ff0f7210 */ /* 0x000fe200007fe4ff */
[----:B------:R-:W-:Y:S01]  /*2ef0*/  IMAD.X R19, RZ, RZ, R19, P1 ;  /* 0x000000ffff137224 */ /* 0x000fe200008e0613 */
[----:B------:R-:W-:Y:S01]  /*2f00*/  PLOP3.LUT P0, PT, PT, PT, PT, 0x8, 0x80 ;  /* 0x000000000080781c */ /* 0x000fe20003f0e170 */
[----:B------:R-:W-:-:S02]  /*2f10*/  IMAD R9, R9, R10, RZ ;  /* 0x0000000a09097224 */ /* 0x000fc400078e02ff */
[----:B------:R-:W-:-:S04]  /*2f20*/  IMAD.WIDE.U32 R10, R8, R10, RZ ;  /* 0x0000000a080a7225 */ /* 0x000fc800078e00ff */
[----:B------:R-:W-:Y:S02]  /*2f30*/  IMAD R9, R15, R8, R9 ;  /* 0x000000080f097224 */ /* 0x000fe400078e0209 */
[----:B------:R-:W-:-:S03]  /*2f40*/  IMAD.MOV.U32 R15, RZ, RZ, R10 ;  /* 0x000000ffff0f7224 */ /* 0x000fc600078e000a */
[----:B------:R-:W-:-:S07]  /*2f50*/  IADD3 R21, PT, PT, R11, R9, RZ ;  /* 0x000000090b157210 */ /* 0x000fce0007ffe0ff */
.L_x_60:
[----:B------:R-:W-:Y:S05]  /*2f60*/  BSYNC.RECONVERGENT B7 ;  /* 0x0000000000077941 */ /* 0x000fea0003800200 */
.L_x_59:
[----:B------:R-:W-:-:S13]  /*2f70*/  ISETP.EQ.AND P1, PT, R12, RZ, PT ;  /* 0x000000ff0c00720c */ /* 0x000fda0003f22270 */
[----:B------:R-:W-:Y:S05]  /*2f80*/  @!P0 BREAK.RELIABLE P1, B6 ;  /* 0x0000000000068942 */ /* 0x000fea0000800100 */
[----:B------:R-:W-:Y:S05]  /*2f90*/  @!P0 BRA P1, `(.L_x_61) ;  /* 0x0000000000788947 */ /* 0x000fea0000800000 */
.L_x_55:
[----:B------:R-:W-:Y:S05]  /*2fa0*/  BSYNC.RELIABLE B6 ;  /* 0x0000000000067941 */ /* 0x000fea0003800100 */
.L_x_54:
[----:B------:R-:W-:Y:S01]  /*2fb0*/  IADD3 R8, P0, PT, R17, -0x3, RZ ;  /* 0xfffffffd11087810 */ /* 0x000fe20007f1e0ff */
[----:B------:R-:W-:Y:S01]  /*2fc0*/  VIADD R12, R12, 0x4 ;  /* 0x000000040c0c7836 */ /* 0x000fe20000000000 */
[----:B------:R-:W-:Y:S02]  /*2fd0*/  IADD3 R14, PT, PT, R14, 0x4, RZ ;  /* 0x000000040e0e7810 */ /* 0x000fe40007ffe0ff */
[----:B------:R-:W-:Y:S01]  /*2fe0*/  IADD3.X R10, PT, PT, R19, -0x1, RZ, P0, !PT ;  /* 0xffffffff130a7810 */ /* 0x000fe200007fe4ff */
        /* <DEDUP_REMOVED lines=8> */
[----:B------:R-:W-:Y:S01]  /*3070*/  IMAD R9, R9, R8, R21 ;  /* 0x0000000809097224 */ /* 0x000fe200078e0215 */
[----:B------:R-:W-:-:S04]  /*3080*/  IADD3 R8, P0, PT, R17, -0x1, RZ ;  /* 0xffffffff11087810 */ /* 0x000fc80007f1e0ff */
[----:B------:R-:W-:Y:S02]  /*3090*/  IADD3 R9, PT, PT, R11, R9, RZ ;  /* 0x000000090b097210 */ /* 0x000fe40007ffe0ff */
[----:B------:R-:W-:Y:S02]  /*30a0*/  IADD3.X R11, PT, PT, R19, -0x1, RZ, P0, !PT ;  /* 0xffffffff130b7810 */ /* 0x000fe400007fe4ff */
[----:B------:R-:W-:Y:S01]  /*30b0*/  ISETP.NE.AND P0, PT, R12, RZ, PT ;  /* 0x000000ff0c00720c */ /* 0x000fe20003f05270 */
[-C--:B------:R-:W-:Y:S02]  /*30c0*/  IMAD R15, R9, R8.reuse, RZ ;  /* 0x00000008090f7224 */ /* 0x080fe400078e02ff */
[----:B------:R-:W-:-:S04]  /*30d0*/  IMAD.WIDE.U32 R8, R10, R8, RZ ;  /* 0x000000080a087225 */ /* 0x000fc800078e00ff */
[----:B------:R-:W-:-:S05]  /*30e0*/  IMAD R11, R11, R10, R15 ;  /* 0x0000000a0b0b7224 */ /* 0x000fca00078e020f */
[----:B------:R-:W-:-:S05]  /*30f0*/  IADD3 R10, PT, PT, R9, R11, RZ ;  /* 0x0000000b090a7210 */ /* 0x000fca0007ffe0ff */
[-C--:B------:R-:W-:Y:S02]  /*3100*/  IMAD R9, R10, R17.reuse, RZ ;  /* 0x000000110a097224 */ /* 0x080fe400078e02ff */
[----:B------:R-:W-:Y:S01]  /*3110*/  IMAD.WIDE.U32 R10, R8, R17, RZ ;  /* 0x00000011080a7225 */ /* 0x000fe200078e00ff */
[----:B------:R-:W-:-:S03]  /*3120*/  IADD3 R17, P1, PT, R17, 0x4, RZ ;  /* 0x0000000411117810 */ /* 0x000fc60007f3e0ff */
[----:B------:R-:W-:Y:S01]  /*3130*/  IMAD R9, R19, R8, R9 ;  /* 0x0000000813097224 */ /* 0x000fe200078e0209 */
[----:B------:R-:W-:Y:S01]  /*3140*/  MOV R15, R10 ;  /* 0x0000000a000f7202 */ /* 0x000fe20000000f00 */
[----:B------:R-:W-:-:S03]  /*3150*/  IMAD.X R19, RZ, RZ, R19, P1 ;  /* 0x000000ffff137224 */ /* 0x000fc600008e0613 */
[----:B------:R-:W-:Y:S01]  /*3160*/  IADD3 R21, PT, PT, R11, R9, RZ ;  /* 0x000000090b157210 */ /* 0x000fe20007ffe0ff */
[----:B------:R-:W-:Y:S06]  /*3170*/  @P0 BRA `(.L_x_54) ;  /* 0xfffffffc008c0947 */ /* 0x000fec000383ffff */
.L_x_61:
[----:B------:R-:W-:Y:S05]  /*3180*/  BSYNC.RECONVERGENT B5 ;  /* 0x0000000000057941 */ /* 0x000fea0003800200 */
.L_x_53:
[----:B------:R-:W-:-:S07]  /*3190*/  IADD3 R10, PT, PT, R14, 0x1, RZ ;  /* 0x000000010e0a7810 */ /* 0x000fce0007ffe0ff */
.L_x_52:
[----:B------:R-:W-:Y:S05]  /*31a0*/  BSYNC.RECONVERGENT B4 ;  /* 0x0000000000047941 */ /* 0x000fea0003800200 */
.L_x_51:
[----:B------:R-:W-:-:S13]  /*31b0*/  ISETP.NE.AND P0, PT, R18, RZ, PT ;  /* 0x000000ff1200720c */ /* 0x000fda0003f05270 */
[----:B------:R-:W-:Y:S05]  /*31c0*/  @!P0 BRA `(.L_x_50) ;  /* 0x0000000000448947 */ /* 0x000fea0003800000 */
[----:B------:R-:W-:Y:S01]  /*31d0*/  ISETP.NE.AND P0, PT, R18, 0x1, PT ;  /* 0x000000011200780c */ /* 0x000fe20003f05270 */
[-C--:B------:R-:W-:Y:S02]  /*31e0*/  IMAD R21, R21, R10.reuse, RZ ;  /* 0x0000000a15157224 */ /* 0x080fe400078e02ff */
[----:B------:R-:W-:-:S05]  /*31f0*/  IMAD.WIDE.U32 R8, R15, R10, RZ ;  /* 0x0000000a0f087225 */ /* 0x000fca00078e00ff */
[----:B------:R-:W-:Y:S02]  /*3200*/  IADD3 R21, PT, PT, R9, R21, RZ ;  /* 0x0000001509157210 */ /* 0x000fe40007ffe0ff */
[----:B------:R-:W-:-:S03]  /*3210*/  MOV R15, R8 ;  /* 0x00000008000f7202 */ /* 0x000fc60000000f00 */
[----:B------:R-:W-:Y:S05]  /*3220*/  @!P0 BRA `(.L_x_50) ;  /* 0x00000000002c8947 */ /* 0x000fea0003800000 */
[----:B------:R-:W-:Y:S01]  /*3230*/  ISETP.NE.AND P0, PT, R18, 0x2, PT ;  /* 0x000000021200780c */ /* 0x000fe20003f05270 */
[----:B------:R-:W-:-:S04]  /*3240*/  VIADD R8, R10, 0x1 ;  /* 0x000000010a087836 */ /* 0x000fc80000000000 */
[-C--:B------:R-:W-:Y:S02]  /*3250*/  IMAD R21, R21, R8.reuse, RZ ;  /* 0x0000000815157224 */ /* 0x080fe400078e02ff */
[----:B------:R-:W-:-:S03]  /*3260*/  IMAD.WIDE.U32 R8, R15, R8, RZ ;  /* 0x000000080f087225 */ /* 0x000fc600078e00ff */
[----:B------:R-:W-:-:S03]  /*3270*/  MOV R15, R8 ;  /* 0x00000008000f7202 */ /* 0x000fc60000000f00 */
[----:B------:R-:W-:Y:S02]  /*3280*/  @P0 IADD3 R10, PT, PT, R10, 0x2, RZ ;  /* 0x000000020a0a0810 */ /* 0x000fe40007ffe0ff */
[----:B------:R-:W-:-:S03]  /*3290*/  IADD3 R21, PT, PT, R9, R21, RZ ;  /* 0x0000001509157210 */ /* 0x000fc60007ffe0ff */
[----:B------:R-:W-:-:S04]  /*32a0*/  @P0 IMAD.WIDE.U32 R8, R15, R10, RZ ;  /* 0x0000000a0f080225 */ /* 0x000fc800078e00ff */
[----:B------:R-:W-:Y:S01]  /*32b0*/  @P0 IMAD R11, R21, R10, RZ ;  /* 0x0000000a150b0224 */ /* 0x000fe200078e02ff */
[----:B------:R-:W-:-:S03]  /*32c0*/  @P0 MOV R15, R8 ;  /* 0x00000008000f0202 */ /* 0x000fc60000000f00 */
[----:B------:R-:W-:-:S07]  /*32d0*/  @P0 IMAD.IADD R21, R9, 0x1, R11 ;  /* 0x0000000109150824 */ /* 0x000fce00078e020b */
.L_x_50:
[----:B------:R-:W-:Y:S05]  /*32e0*/  BSYNC.RECONVERGENT B3 ;  /* 0x0000000000037941 */ /* 0x000fea0003800200 */
.L_x_49:
[----:B------:R-:W-:Y:S01]  /*32f0*/  ISETP.NE.AND P0, PT, R16, RZ, PT ;  /* 0x000000ff1000720c */ /* 0x000fe20003f05270 */
[----:B------:R-:W-:Y:S01]  /*3300*/  BSSY.RECONVERGENT B3, `(.L_x_62) ;  /* 0x0000036000037945 */ /* 0x000fe20003800200 */
[----:B------:R-:W-:Y:S01]  /*3310*/  HFMA2 R16, -RZ, RZ, 0, 5.9604644775390625e-08 ;  /* 0x00000001ff107431 */ /* 0x000fe200000001ff */
[----:B------:R-:W-:-:S10]  /*3320*/  MOV R18, RZ ;  /* 0x000000ff00127202 */ /* 0x000fd40000000f00 */
[----:B------:R-:W-:Y:S05]  /*3330*/  @!P0 BRA `(.L_x_63) ;  /* 0x0000000000c88947 */ /* 0x000fea0003800000 */
[C---:B------:R-:W-:Y:S01]  /*3340*/  ISETP.GT.AND P1, PT, R20.reuse, 0x3, PT ;  /* 0x000000031400780c */ /* 0x040fe20003f24270 */
[----:B------:R-:W-:Y:S01]  /*3350*/  BSSY.RECONVERGENT B4, `(.L_x_64) ;  /* 0x000001b000047945 */ /* 0x000fe20003800200 */
[----:B------:R-:W-:Y:S01]  /*3360*/  PLOP3.LUT P0, PT, PT, PT, PT, 0x80, 0x8 ;  /* 0x000000000008781c */ /* 0x000fe20003f0f070 */
[----:B------:R-:W-:Y:S01]  /*3370*/  IMAD.IADD R20, R20, 0x1, R13 ;  /* 0x0000000114147824 */ /* 0x000fe200078e020d */
[----:B------:R-:W-:Y:S02]  /*3380*/  MOV R16, 0x1 ;  /* 0x0000000100107802 */ /* 0x000fe40000000f00 */
[----:B------:R-:W-:-:S07]  /*3390*/  MOV R18, RZ ;  /* 0x000000ff00127202 */ /* 0x000fce0000000f00 */
[----:B------:R-:W-:Y:S05]  /*33a0*/  @!P1 BRA `(.L_x_65) ;  /* 0x0000000000549947 */ /* 0x000fea0003800000 */
[----:B------:R-:W-:Y:S02]  /*33b0*/  PLOP3.LUT P0, PT, PT, PT, PT, 0x8, 0x80 ;  /* 0x000000000080781c */ /* 0x000fe40003f0e170 */
[----:B------:R-:W-:-:S11]  /*33c0*/  IADD3 R12, PT, PT, R20, -0x3, RZ ;  /* 0xfffffffd140c7810 */ /* 0x000fd60007ffe0ff */
.L_x_66:
[C---:B------:R-:W-:Y:S01]  /*33d0*/  VIADD R8, R13.reuse, 0x1 ;  /* 0x000000010d087836 */ /* 0x040fe20000000000 */
[----:B------:R-:W-:-:S03]  /*33e0*/  IADD3 R11, PT, PT, R13, 0x2, RZ ;  /* 0x000000020d0b7810 */ /* 0x000fc60007ffe0ff */
[-C--:B------:R-:W-:Y:S02]  /*33f0*/  IMAD R17, R18, R8.reuse, RZ ;  /* 0x0000000812117224 */ /* 0x080fe400078e02ff */
[----:B------:R-:W-:-:S05]  /*3400*/  IMAD.WIDE.U32 R8, R16, R8, RZ ;  /* 0x0000000810087225 */ /* 0x000fca00078e00ff */
[----:B------:R-:W-:Y:S01]  /*3410*/  IADD3 R10, PT, PT, R9, R17, RZ ;  /* 0x00000011090a7210 */ /* 0x000fe20007ffe0ff */
[----:B------:R-:W-:-:S04]  /*3420*/  IMAD.WIDE.U32 R8, R8, R11, RZ ;  /* 0x0000000b08087225 */ /* 0x000fc800078e00ff */
[----:B------:R-:W-:Y:S01]  /*3430*/  IMAD R17, R10, R11, RZ ;  /* 0x0000000b0a117224 */ /* 0x000fe200078e02ff */
[C---:B------:R-:W-:Y:S02]  /*3440*/  IADD3 R11, PT, PT, R13.reuse, 0x3, RZ ;  /* 0x000000030d0b7810 */ /* 0x040fe40007ffe0ff */
[----:B------:R-:W-:Y:S01]  /*3450*/  IADD3 R13, PT, PT, R13, 0x4, RZ ;  /* 0x000000040d0d7810 */ /* 0x000fe20007ffe0ff */
[----:B------:R-:W-:Y:S02]  /*3460*/  IMAD.IADD R10, R9, 0x1, R17 ;  /* 0x00000001090a7824 */ /* 0x000fe400078e0211 */
[----:B------:R-:W-:Y:S01]  /*3470*/  IMAD.WIDE.U32 R8, R8, R11, RZ ;  /* 0x0000000b08087225 */ /* 0x000fe200078e00ff */
[----:B------:R-:W-:-:S03]  /*3480*/  ISETP.GE.AND P1, PT, R13, R12, PT ;  /* 0x0000000c0d00720c */ /* 0x000fc60003f26270 */
[----:B------:R-:W-:-:S05]  /*3490*/  IMAD R11, R10, R11, RZ ;  /* 0x0000000b0a0b7224 */ /* 0x000fca00078e02ff */
[----:B------:R-:W-:Y:S01]  /*34a0*/  IADD3 R10, PT, PT, R9, R11, RZ ;  /* 0x0000000b090a7210 */ /* 0x000fe20007ffe0ff */
[----:B------:R-:W-:-:S04]  /*34b0*/  IMAD.WIDE.U32 R8, R8, R13, RZ ;  /* 0x0000000d08087225 */ /* 0x000fc800078e00ff */
[----:B------:R-:W-:Y:S01]  /*34c0*/  IMAD R11, R10, R13, RZ ;  /* 0x0000000d0a0b7224 */ /* 0x000fe200078e02ff */
[----:B------:R-:W-:-:S03]  /*34d0*/  MOV R16, R8 ;  /* 0x0000000800107202 */ /* 0x000fc60000000f00 */
[----:B------:R-:W-:Y:S01]  /*34e0*/  IMAD.IADD R18, R9, 0x1, R11 ;  /* 0x0000000109127824 */ /* 0x000fe200078e020b */
[----:B------:R-:W-:Y:S06]  /*34f0*/  @!P1 BRA `(.L_x_66) ;  /* 0xfffffffc00b49947 */ /* 0x000fec000383ffff */
.L_x_65:
[----:B------:R-:W-:Y:S05]  /*3500*/  BSYNC.RECONVERGENT B4 ;  /* 0x0000000000047941 */ /* 0x000fea0003800200 */
.L_x_64:
[----:B------:R-:W-:Y:S01]  /*3510*/  IADD3 R8, PT, PT, -R13, R20, RZ ;  /* 0x000000140d087210 */ /* 0x000fe20007ffe1ff */
[----:B------:R-:W-:Y:S03]  /*3520*/  BSSY.RECONVERGENT B4, `(.L_x_67) ;  /* 0x000000d000047945 */ /* 0x000fe60003800200 */
[----:B------:R-:W-:-:S13]  /*3530*/  ISETP.GT.AND P1, PT, R8, 0x1, PT ;  /* 0x000000010800780c */ /* 0x000fda0003f24270 */
[----:B------:R-:W-:Y:S05]  /*3540*/  @!P1 BRA `(.L_x_68) ;  /* 0x0000000000289947 */ /* 0x000fea0003800000 */
[C---:B------:R-:W-:Y:S02]  /*3550*/  IADD3 R8, PT, PT, R13.reuse, 0x1, RZ ;  /* 0x000000010d087810 */ /* 0x040fe40007ffe0ff */
[----:B------:R-:W-:Y:S02]  /*3560*/  IADD3 R13, PT, PT, R13, 0x2, RZ ;  /* 0x000000020d0d7810 */ /* 0x000fe40007ffe0ff */
[----:B------:R-:W-:Y:S01]  /*3570*/  PLOP3.LUT P0, PT, PT, PT, PT, 0x8, 0x80 ;  /* 0x000000000080781c */ /* 0x000fe20003f0e170 */
[-C--:B------:R-:W-:Y:S02]  /*3580*/  IMAD R11, R18, R8.reuse, RZ ;  /* 0x00000008120b7224 */ /* 0x080fe400078e02ff */
[----:B------:R-:W-:-:S04]  /*3590*/  IMAD.WIDE.U32 R8, R16, R8, RZ ;  /* 0x0000000810087225 */ /* 0x000fc800078e00ff */
[----:B------:R-:W-:Y:S02]  /*35a0*/  IMAD.IADD R10, R9, 0x1, R11 ;  /* 0x00000001090a7824 */ /* 0x000fe400078e020b */
[----:B------:R-:W-:-:S04]  /*35b0*/  IMAD.WIDE.U32 R8, R8, R13, RZ ;  /* 0x0000000d08087225 */ /* 0x000fc800078e00ff */
[----:B------:R-:W-:Y:S01]  /*35c0*/  IMAD R11, R10, R13, RZ ;  /* 0x0000000d0a0b7224 */ /* 0x000fe200078e02ff */
[----:B------:R-:W-:-:S04]  /*35d0*/  MOV R16, R8 ;  /* 0x0000000800107202 */ /* 0x000fc80000000f00 */
[----:B------:R-:W-:-:S07]  /*35e0*/  IADD3 R18, PT, PT, R9, R11, RZ ;  /* 0x0000000b09127210 */ /* 0x000fce0007ffe0ff */
.L_x_68:
[----:B------:R-:W-:Y:S05]  /*35f0*/  BSYNC.RECONVERGENT B4 ;  /* 0x0000000000047941 */ /* 0x000fea0003800200 */
.L_x_67:
[----:B------:R-:W-:-:S13]  /*3600*/  ISETP.LT.OR P0, PT, R13, R20, P0 ;  /* 0x000000140d00720c */ /* 0x000fda0000701670 */
[----:B------:R-:W-:-:S05]  /*3610*/  @P0 IADD3 R8, PT, PT, R13, 0x1, RZ ;  /* 0x000000010d080810 */ /* 0x000fca0007ffe0ff */
[-C--:B------:R-:W-:Y:S02]  /*3620*/  @P0 IMAD R11, R18, R8.reuse, RZ ;  /* 0x00000008120b0224 */ /* 0x080fe400078e02ff */
[----:B------:R-:W-:-:S04]  /*3630*/  @P0 IMAD.WIDE.U32 R8, R16, R8, RZ ;  /* 0x0000000810080225 */ /* 0x000fc800078e00ff */
[----:B------:R-:W-:Y:S01]  /*3640*/  @P0 IMAD.IADD R18, R9, 0x1, R11 ;  /* 0x0000000109120824 */ /* 0x000fe200078e020b */
[----:B------:R-:W-:-:S07]  /*3650*/  @P0 MOV R16, R8 ;  /* 0x0000000800100202 */ /* 0x000fce0000000f00 */
.L_x_63:
[----:B------:R-:W-:Y:S05]  /*3660*/  BSYNC.RECONVERGENT B3 ;  /* 0x0000000000037941 */ /* 0x000fea0003800200 */
.L_x_62:
        /* <DEDUP_REMOVED lines=9> */
[----:B0-----:R-:W-:Y:S01]  /*3700*/  IMAD.MOV.U32 R8, RZ, RZ, RZ ;  /* 0x000000ffff087224 */ /* 0x001fe200078e00ff */
[----:B-1----:R-:W-:-:S05]  /*3710*/  IADD3 R12, PT, PT, RZ, -R9, RZ ;  /* 0x80000009ff0c7210 */ /* 0x002fca0007ffe0ff */
[----:B------:R-:W-:-:S04]  /*3720*/  IMAD R11, R12, R15, RZ ;  /* 0x0000000f0c0b7224 */ /* 0x000fc800078e02ff */
[----:B------:R-:W-:-:S06]  /*3730*/  IMAD.HI.U32 R9, R9, R11, R8 ;  /* 0x0000000b09097227 */ /* 0x000fcc00078e0008 */
[----:B------:R-:W-:-:S05]  /*3740*/  IMAD.HI.U32 R9, R9, R16, RZ ;  /* 0x0000001009097227 */ /* 0x000fca00078e00ff */
[----:B------:R-:W-:-:S05]  /*3750*/  IADD3 R11, PT, PT, -R9, RZ, RZ ;  /* 0x000000ff090b7210 */ /* 0x000fca0007ffe1ff */
[----:B------:R-:W-:-:S05]  /*3760*/  IMAD R11, R15, R11, R16 ;  /* 0x0000000b0f0b7224 */ /* 0x000fca00078e0210 */
[----:B------:R-:W-:-:S13]  /*3770*/  ISETP.GE.U32.AND P0, PT, R11, R15, PT ;  /* 0x0000000f0b00720c */ /* 0x000fda0003f06070 */
[-C--:B------:R-:W-:Y:S02]  /*3780*/  @P0 IADD3 R11, PT, PT, R11, -R15.reuse, RZ ;  /* 0x8000000f0b0b0210 */ /* 0x080fe40007ffe0ff */
[----:B------:R-:W-:Y:S02]  /*3790*/  @P0 IADD3 R9, PT, PT, R9, 0x1, RZ ;  /* 0x0000000109090810 */ /* 0x000fe40007ffe0ff */
[----:B------:R-:W-:-:S13]  /*37a0*/  ISETP.GE.U32.AND P1, PT, R11, R15, PT ;  /* 0x0000000f0b00720c */ /* 0x000fda0003f26070 */
[----:B------:R-:W-:Y:S01]  /*37b0*/  @P1 VIADD R9, R9, 0x1 ;  /* 0x0000000109091836 */ /* 0x000fe20000000000 */
[----:B------:R-:W-:Y:S01]  /*37c0*/  @!P2 LOP3.LUT R9, RZ, R15, RZ, 0x33, !PT ;  /* 0x0000000fff09a212 */ /* 0x000fe200078e33ff */
[----:B------:R-:W-:Y:S06]  /*37d0*/  BRA `(.L_x_71) ;  /* 0x0000000000147947 */ /* 0x000fec0003800000 */
.L_x_70:
[----:B------:R-:W-:Y:S02]  /*37e0*/  MOV R17, R15 ;  /* 0x0000000f00117202 */ /* 0x000fe40000000f00 */
[----:B------:R-:W-:Y:S02]  /*37f0*/  MOV R19, R21 ;  /* 0x0000001500137202 */ /* 0x000fe40000000f00 */
[----:B------:R-:W-:-:S07]  /*3800*/  MOV R20, 0x3820 ;  /* 0x0000382000147802 */ /* 0x000fce0000000f00 */
[----:B------:R-:W-:Y:S05]  /*3810*/  CALL.REL.NOINC `($__internal_0_$__cuda_sm20_div_u64) ;  /* 0x0000007c00947944 */ /* 0x000fea0003c00000 */
[----:B------:R-:W-:-:S07]  /*3820*/  MOV R9, R12 ;  /* 0x0000000c00097202 */ /* 0x000fce0000000f00 */
.L_x_71:
[----:B------:R-:W-:Y:S05]  /*3830*/  BSYNC.RECONVERGENT B3 ;  /* 0x0000000000037941 */ /* 0x000fea0003800200 */
.L_x_69:
[----:B------:R-:W-:-:S07]  /*3840*/  IMAD.MOV.U32 R10, RZ, RZ, R9 ;  /* 0x000000ffff0a7224 */ /* 0x000fce00078e0009 */
.L_x_48:
[----:B------:R-:W-:Y:S05]  /*3850*/  BSYNC.RECONVERGENT B0 ;  /* 0x0000000000007941 */ /* 0x000fea0003800200 */
.L_x_47:
[----:B------:R-:W-:Y:S02]  /*3860*/  IADD3 R7, PT, PT, R10, R7, RZ ;  /* 0x000000070a077210 */ /* 0x000fe40007ffe0ff */
[----:B------:R-:W-:Y:S01]  /*3870*/  MOV R9, R6 ;  /* 0x0000000600097202 */ /* 0x000fe20000000f00 */
[----:B------:R-:W-:Y:S06]  /*3880*/  BRA `(.L_x_72) ;  /* 0xffffffe800907947 */ /* 0x000fec000383ffff */
.L_x_46:
[----:B------:R-:W-:Y:S05]  /*3890*/  BSYNC.RECONVERGENT B1 ;  /* 0x0000000000017941 */ /* 0x000fea0003800200 */
.L_x_45:
[----:B------:R-:W-:Y:S02]  /*38a0*/  IADD3 R7, PT, PT, RZ, -R5, RZ ;  /* 0x80000005ff077210 */ /* 0x000fe40007ffe0ff */
[----:B------:R-:W-:Y:S02]  /*38b0*/  ISETP.GE.AND P0, PT, R2, 0x6, PT ;  /* 0x000000060200780c */ /* 0x000fe40003f06270 */
[----:B------:R-:W-:-:S04]  /*38c0*/  PRMT R7, R7, 0x7710, RZ ;  /* 0x0000771007077816 */ /* 0x000fc800000000ff */
[----:B------:R-:W-:-:S05]  /*38d0*/  IADD3 R7, PT, PT, R4, 0x18, R7 ;  /* 0x0000001804077810 */ /* 0x000fca0007ffe007 */
[----:B------:R0:W-:Y:S02]  /*38e0*/  STL.U8 [R2+UR5], R7 ;  /* 0x0000000702007987 */ /* 0x0001e40008100005 */
[----:B------:R-:W-:Y:S05]  /*38f0*/  @P0 BRA `(.L_x_73) ;  /* 0x0000001400780947 */ /* 0x000fea0003800000 */
[----:B------:R-:W-:Y:S01]  /*3900*/  IMAD.MOV R6, RZ, RZ, -R4 ;  /* 0x000000ffff067224 */ /* 0x000fe200078e0a04 */
[----:B------:R-:W-:Y:S01]  /*3910*/  IADD3 R8, PT, PT, R3, -0x1, RZ ;  /* 0xffffffff03087810 */ /* 0x000fe20007ffe0ff */
[----:B------:R-:W-:Y:S01]  /*3920*/  BSSY.RECONVERGENT B0, `(.L_x_74) ;  /* 0x000015a000007945 */ /* 0x000fe20003800200 */
[----:B0-----:R-:W-:Y:S01]  /*3930*/  HFMA2 R7, -RZ, RZ, 0, 0 ;  /* 0x00000000ff077431 */ /* 0x001fe200000001ff */
[----:B------:R-:W-:Y:S01]  /*3940*/  IADD3 R0, PT, PT, R0, -R9, RZ ;  /* 0x8000000900007210 */ /* 0x000fe20007ffe0ff */
[----:B------:R-:W-:Y:S01]  /*3950*/  VIADD R2, R2, 0x1 ;  /* 0x0000000102027836 */ /* 0x000fe20000000000 */
[----:B------:R-:W-:Y:S02]  /*3960*/  PRMT R6, R6, 0x7710, RZ ;  /* 0x0000771006067816 */ /* 0x000fe400000000ff */
[----:B------:R-:W-:Y:S02]  /*3970*/  PRMT R3, R8, 0x7610, R3 ;  /* 0x0000761008037816 */ /* 0x000fe40000000003 */
[----:B------:R-:W-:-:S02]  /*3980*/  IADD3 R6, PT, PT, R5, R6, RZ ;  /* 0x0000000605067210 */ /* 0x000fc40007ffe0ff */
[----:B------:R-:W-:Y:S02]  /*3990*/  MOV R9, RZ ;  /* 0x000000ff00097202 */ /* 0x000fe40000000f00 */
[----:B------:R-:W-:Y:S02]  /*39a0*/  LOP3.LUT P0, RZ, R6, 0xff, RZ, 0xc0, !PT ;  /* 0x000000ff06ff7812 */ /* 0x000fe4000780c0ff */
[----:B------:R-:W-:Y:S02]  /*39b0*/  PRMT R4, RZ, 0x7610, R4 ;  /* 0x00007610ff047816 */ /* 0x000fe40000000004 */
[----:B------:R-:W-:-:S09]  /*39c0*/  PRMT R5, RZ, 0x7610, R5 ;  /* 0x00007610ff057816 */ /* 0x000fd20000000005 */
[----:B------:R-:W-:Y:S05]  /*39d0*/  @!P0 BRA `(.L_x_75) ;  /* 0x0000001400388947 */ /* 0x000fea0003800000 */
[----:B------:R-:W-:Y:S01]  /*39e0*/  LOP3.LUT P0, R18, R3, 0xff, RZ, 0xc0, !PT ;  /* 0x000000ff03127812 */ /* 0x000fe2000780c0ff */
[----:B------:R-:W-:Y:S01]  /*39f0*/  BSSY.RECONVERGENT B1, `(.L_x_76) ;  /* 0x0000039000017945 */ /* 0x000fe20003800200 */
[----:B------:R-:W-:Y:S01]  /*3a00*/  LOP3.LUT R12, R6, 0xff, RZ, 0xc0, !PT ;  /* 0x000000ff060c7812 */ /* 0x000fe200078ec0ff */
[----:B------:R-:W-:Y:S01]  /*3a10*/  IMAD.MOV.U32 R19, RZ, RZ, RZ ;  /* 0x000000ffff137224 */ /* 0x000fe200078e00ff */
[----:B------:R-:W-:Y:S02]  /*3a20*/  LOP3.LUT R14, R8, 0xff, RZ, 0xc0, !PT ;  /* 0x000000ff080e7812 */ /* 0x000fe400078ec0ff */
[----:B------:R-:W-:Y:S02]  /*3a30*/  MOV R8, 0x1 ;  /* 0x0000000100087802 */ /* 0x000fe40000000f00 */
[----:B------:R-:W-:-:S05]  /*3a40*/  IADD3 R5, PT, PT, R12, -0x1, RZ ;  /* 0xffffffff0c057810 */ /* 0x000fca0007ffe0ff */
[----:B------:R-:W-:Y:S05]  /*3a50*/  @!P0 BRA `(.L_x_77) ;  /* 0x0000000000c88947 */ /* 0x000fea0003800000 */
[----:B------:R-:W-:Y:S01]  /*3a60*/  ISETP.GE.U32.AND P0, PT, R18, 0x4, PT ;  /* 0x000000041200780c */ /* 0x000fe20003f06070 */
[----:B------:R-:W-:Y:S01]  /*3a70*/  BSSY.RECONVERGENT B3, `(.L_x_78) ;  /* 0x000001e000037945 */ /* 0x000fe20003800200 */
[----:B------:R-:W-:Y:S01]  /*3a80*/  LOP3.LUT R17, R14, 0x3, RZ, 0xc0, !PT ;  /* 0x000000030e117812 */ /* 0x000fe200078ec0ff */
[----:B------:R-:W-:Y:S01]  /*3a90*/  HFMA2 R8, -RZ, RZ, 0, 5.9604644775390625e-08 ;  /* 0x00000001ff087431 */ /* 0x000fe200000001ff */
[----:B------:R-:W-:Y:S01]  /*3aa0*/  MOV R19, RZ ;  /* 0x000000ff00137202 */ /* 0x000fe20000000f00 */
[----:B------:R-:W-:Y:S01]  /*3ab0*/  IMAD.MOV.U32 R7, RZ, RZ, 0x1 ;  /* 0x00000001ff077424 */ /* 0x000fe200078e00ff */
[----:B------:R-:W-:-:S07]  /*3ac0*/  ISETP.NE.AND P1, PT, R17, RZ, PT ;  /* 0x000000ff1100720c */ /* 0x000fce0003f25270 */
[----:B------:R-:W-:Y:S06]  /*3ad0*/  @!P0 BRA `(.L_x_79) ;  /* 0x00000000005c8947 */ /* 0x000fec0003800000 */
[----:B------:R-:W-:Y:S02]  /*3ae0*/  LOP3.LUT R16, R14, 0xfc, RZ, 0xc0, !PT ;  /* 0x000000fc0e107812 */ /* 0x000fe400078ec0ff */
[----:B------:R-:W-:Y:S02]  /*3af0*/  MOV R8, 0x1 ;  /* 0x0000000100087802 */ /* 0x000fe40000000f00 */
[----:B------:R-:W-:Y:S02]  /*3b00*/  MOV R19, RZ ;  /* 0x000000ff00137202 */ /* 0x000fe40000000f00 */
[----:B------:R-:W-:-:S07]  /*3b10*/  MOV R7, 0x1 ;  /* 0x0000000100077802 */ /* 0x000fce0000000f00 */
.L_x_80:
[-C--:B------:R-:W-:Y:S02]  /*3b20*/  IMAD R19, R19, R7.reuse, RZ ;  /* 0x0000000713137224 */ /* 0x080fe400078e02ff */
[----:B------:R-:W-:-:S04]  /*3b30*/  IMAD.WIDE.U32 R10, R8, R7, RZ ;  /* 0x00000007080a7225 */ /* 0x000fc800078e00ff */
[----:B------:R-:W-:Y:S01]  /*3b40*/  VIADD R13, R7, 0x1 ;  /* 0x00000001070d7836 */ /* 0x000fe20000000000 */
[----:B------:R-:W-:-:S03]  /*3b50*/  IADD3 R8, PT, PT, R11, R19, RZ ;  /* 0x000000130b087210 */ /* 0x000fc60007ffe0ff */
[----:B------:R-:W-:-:S04]  /*3b60*/  IMAD.WIDE.U32 R10, R10, R13, RZ ;  /* 0x0000000d0a0a7225 */ /* 0x000fc800078e00ff */
[----:B------:R-:W-:Y:S01]  /*3b70*/  IMAD R15, R8, R13, RZ ;  /* 0x0000000d080f7224 */ /* 0x000fe200078e02ff */
[----:B------:R-:W-:-:S04]  /*3b80*/  IADD3 R13, PT, PT, R7, 0x2, RZ ;  /* 0x00000002070d7810 */ /* 0x000fc80007ffe0ff */
[----:B------:R-:W-:Y:S01]  /*3b90*/  IADD3 R8, PT, PT, R11, R15, RZ ;  /* 0x0000000f0b087210 */ /* 0x000fe20007ffe0ff */
[----:B------:R-:W-:-:S04]  /*3ba0*/  IMAD.WIDE.U32 R10, R10, R13, RZ ;  /* 0x0000000d0a0a7225 */ /* 0x000fc800078e00ff */
[----:B------:R-:W-:Y:S02]  /*3bb0*/  IMAD R15, R8, R13, RZ ;  /* 0x0000000d080f7224 */ /* 0x000fe400078e02ff */
[C---:B------:R-:W-:Y:S02]  /*3bc0*/  VIADD R13, R7.reuse, 0x3 ;  /* 0x00000003070d7836 */ /* 0x040fe40000000000 */
[----:B------:R-:W-:Y:S01]  /*3bd0*/  VIADD R7, R7, 0x4 ;  /* 0x0000000407077836 */ /* 0x000fe20000000000 */
[----:B------:R-:W-:Y:S01]  /*3be0*/  IADD3 R8, PT, PT, R11, R15, RZ ;  /* 0x0000000f0b087210 */ /* 0x000fe20007ffe0ff */
[----:B------:R-:W-:Y:S01]  /*3bf0*/  IMAD.WIDE.U32 R10, R10, R13, RZ ;  /* 0x0000000d0a0a7225 */ /* 0x000fe200078e00ff */
[----:B------:R-:W-:-:S03]  /*3c00*/  ISETP.NE.AND P0, PT, R13, R16, PT ;  /* 0x000000100d00720c */ /* 0x000fc60003f05270 */
[----:B------:R-:W-:Y:S01]  /*3c10*/  IMAD R13, R8, R13, RZ ;  /* 0x0000000d080d7224 */ /* 0x000fe200078e02ff */
[----:B------:R-:W-:-:S04]  /*3c20*/  MOV R8, R10 ;  /* 0x0000000a00087202 */ /* 0x000fc80000000f00 */
[----:B------:R-:W-:-:S05]  /*3c30*/  IADD3 R19, PT, PT, R11, R13, RZ ;  /* 0x0000000d0b137210 */ /* 0x000fca0007ffe0ff */
[----:B------:R-:W-:Y:S05]  /*3c40*/  @P0 BRA `(.L_x_80) ;  /* 0xfffffffc00b40947 */ /* 0x000fea000383ffff */
.L_x_79:
[----:B------:R-:W-:Y:S05]  /*3c50*/  BSYNC.RECONVERGENT B3 ;  /* 0x0000000000037941 */ /* 0x000fea0003800200 */
.L_x_78:
[----:B------:R-:W-:Y:S05]  /*3c60*/  @!P1 BRA `(.L_x_77) ;  /* 0x0000000000449947 */ /* 0x000fea0003800000 */
[----:B------:R-:W-:Y:S01]  /*3c70*/  ISETP.NE.AND P0, PT, R17, 0x1, PT ;  /* 0x000000011100780c */ /* 0x000fe20003f05270 */
[-C--:B------:R-:W-:Y:S02]  /*3c80*/  IMAD R19, R19, R7.reuse, RZ ;  /* 0x0000000713137224 */ /* 0x080fe400078e02ff */
[----:B------:R-:W-:-:S05]  /*3c90*/  IMAD.WIDE.U32 R10, R8, R7, RZ ;  /* 0x00000007080a7225 */ /* 0x000fca00078e00ff */
[----:B------:R-:W-:Y:S02]  /*3ca0*/  IADD3 R19, PT, PT, R11, R19, RZ ;  /* 0x000000130b137210 */ /* 0x000fe40007ffe0ff */
[----:B------:R-:W-:-:S03]  /*3cb0*/  MOV R8, R10 ;  /* 0x0000000a00087202 */ /* 0x000fc60000000f00 */
[----:B------:R-:W-:Y:S05]  /*3cc0*/  @!P0 BRA `(.L_x_77) ;  /* 0x00000000002c8947 */ /* 0x000fea0003800000 */
[----:B------:R-:W-:Y:S02]  /*3cd0*/  ISETP.NE.AND P0, PT, R17, 0x2, PT ;  /* 0x000000021100780c */ /* 0x000fe40003f05270 */
[----:B------:R-:W-:-:S05]  /*3ce0*/  IADD3 R11, PT, PT, R7, 0x1, RZ ;  /* 0x00000001070b7810 */ /* 0x000fca0007ffe0ff */
[-C--:B------:R-:W-:Y:S02]  /*3cf0*/  IMAD R19, R19, R11.reuse, RZ ;  /* 0x0000000b13137224 */ /* 0x080fe400078e02ff */
[----:B------:R-:W-:-:S04]  /*3d00*/  IMAD.WIDE.U32 R10, R8, R11, RZ ;  /* 0x0000000b080a7225 */ /* 0x000fc800078e00ff */
[----:B------:R-:W-:Y:S01]  /*3d10*/  @P0 VIADD R7, R7, 0x2 ;  /* 0x0000000207070836 */ /* 0x000fe20000000000 */
[----:B------:R-:W-:Y:S02]  /*3d20*/  IADD3 R19, PT, PT, R11, R19, RZ ;  /* 0x000000130b137210 */ /* 0x000fe40007ffe0ff */
[----:B------:R-:W-:-:S03]  /*3d30*/  MOV R8, R10 ;  /* 0x0000000a00087202 */ /* 0x000fc60000000f00 */
[-C--:B------:R-:W-:Y:S02]  /*3d40*/  @P0 IMAD R13, R19, R7.reuse, RZ ;  /* 0x00000007130d0224 */ /* 0x080fe400078e02ff */
[----:B------:R-:W-:-:S04]  /*3d50*/  @P0 IMAD.WIDE.U32 R10, R8, R7, RZ ;  /* 0x00000007080a0225 */ /* 0x000fc800078e00ff */
[----:B------:R-:W-:Y:S01]  /*3d60*/  @P0 IMAD.MOV.U32 R8, RZ, RZ, R10 ;  /* 0x000000ffff080224 */ /* 0x000fe200078e000a */
[----:B------:R-:W-:-:S07]  /*3d70*/  @P0 IADD3 R19, PT, PT, R11, R13, RZ ;  /* 0x0000000d0b130210 */ /* 0x000fce0007ffe0ff */
.L_x_77:
[----:B------:R-:W-:Y:S05]  /*3d80*/  BSYNC.RECONVERGENT B1 ;  /* 0x0000000000017941 */ /* 0x000fea0003800200 */
.L_x_76:
[----:B------:R-:W-:Y:S01]  /*3d90*/  ISETP.NE.AND P0, PT, R18, RZ, PT ;  /* 0x000000ff1200720c */ /* 0x000fe20003f05270 */
[----:B------:R-:W-:Y:S01]  /*3da0*/  BSSY.RECONVERGENT B1, `(.L_x_81) ;  /* 0x00000f3000017945 */ /* 0x000fe20003800200 */
[----:B------:R-:W-:Y:S01]  /*3db0*/  HFMA2 R16, -RZ, RZ, 0, 5.9604644775390625e-08 ;  /* 0x00000001ff107431 */ /* 0x000fe200000001ff */
[----:B------:R-:W-:-:S10]  /*3dc0*/  MOV R18, RZ ;  /* 0x000000ff00127202 */ /* 0x000fd40000000f00 */
[----:B------:R-:W-:Y:S05]  /*3dd0*/  @!P0 BRA `(.L_x_82) ;  /* 0x0000000c00bc8947 */ /* 0x000fea0003800000 */
[----:B------:R-:W-:Y:S01]  /*3de0*/  VIADDMNMX R7, R5, R14, R12, !PT ;  /* 0x0000000e05077246 */ /* 0x000fe2000780010c */
[----:B------:R-:W-:Y:S01]  /*3df0*/  BSSY.RECONVERGENT B3, `(.L_x_83) ;  /* 0x00000d3000037945 */ /* 0x000fe20003800200 */
[----:B------:R-:W-:Y:S02]  /*3e00*/  MOV R16, 0x1 ;  /* 0x0000000100107802 */ /* 0x000fe40000000f00 */
[----:B------:R-:W-:Y:S02]  /*3e10*/  IADD3 R7, PT, PT, -R12, R7, RZ ;  /* 0x000000070c077210 */ /* 0x000fe40007ffe1ff */
[----:B------:R-:W-:Y:S02]  /*3e20*/  MOV R18, RZ ;  /* 0x000000ff00127202 */ /* 0x000fe40000000f00 */
[C---:B------:R-:W-:Y:S01]  /*3e30*/  ISETP.GE.U32.AND P0, PT, R7.reuse, 0x3, PT ;  /* 0x000000030700780c */ /* 0x040fe20003f06070 */
[----:B------:R-:W-:-:S05]  /*3e40*/  VIADD R7, R7, 0x1 ;  /* 0x0000000107077836 */ /* 0x000fca0000000000 */
[----:B------:R-:W-:-:S07]  /*3e50*/  LOP3.LUT R17, R7, 0x3, RZ, 0xc0, !PT ;  /* 0x0000000307117812 */ /* 0x000fce00078ec0ff */
[----:B------:R-:W-:Y:S05]  /*3e60*/  @!P0 BRA `(.L_x_84) ;  /* 0x0000000c002c8947 */ /* 0x000fea0003800000 */
[----:B------:R-:W-:Y:S01]  /*3e70*/  LOP3.LUT R20, R7, 0xfffffffc, RZ, 0xc0, !PT ;  /* 0xfffffffc07147812 */ /* 0x000fe200078ec0ff */
[----:B------:R-:W-:Y:S01]  /*3e80*/  BSSY.RELIABLE B4, `(.L_x_85) ;  /* 0x00000ad000047945 */ /* 0x000fe20003800100 */
[----:B------:R-:W-:Y:S02]  /*3e90*/  HFMA2 R7, -RZ, RZ, 0, 0 ;  /* 0x00000000ff077431 */ /* 0x000fe400000001ff */
[----:B------:R-:W-:Y:S01]  /*3ea0*/  IMAD.MOV.U32 R16, RZ, RZ, 0x1 ;  /* 0x00000001ff107424 */ /* 0x000fe200078e00ff */
[----:B------:R-:W-:Y:S02]  /*3eb0*/  ISETP.GT.AND P0, PT, R20, RZ, PT ;  /* 0x000000ff1400720c */ /* 0x000fe40003f04270 */
[----:B------:R-:W-:-:S11]  /*3ec0*/  MOV R18, RZ ;  /* 0x000000ff00127202 */ /* 0x000fd60000000f00 */
        /* <DEDUP_REMOVED lines=8> */
.L_x_89:
[----:B------:R-:W-:Y:S01]  /*3f50*/  VIADD R10, R5, 0x1 ;  /* 0x00000001050a7836 */ /* 0x000fe20000000000 */
[----:B------:R-:W-:-:S03]  /*3f60*/  IADD3 R7, PT, PT, R7, 0x10, RZ ;  /* 0x0000001007077810 */ /* 0x000fc60007ffe0ff */
[-C--:B------:R-:W-:Y:S01]  /*3f70*/  IMAD R13, R18, R10.reuse, RZ ;  /* 0x0000000a120d7224 */ /* 0x080fe200078e02ff */
[----:B------:R-:W-:Y:S01]  /*3f80*/  SHF.R.S32.HI R12, RZ, 0x1f, R10 ;  /* 0x0000001fff0c7819 */ /* 0x000fe2000001140a */
[----:B------:R-:W-:Y:S01]  /*3f90*/  IMAD.WIDE.U32 R10, R16, R10, RZ ;  /* 0x0000000a100a7225 */ /* 0x000fe200078e00ff */
[----:B------:R-:W-:-:S03]  /*3fa0*/  ISETP.GE.AND P1, PT, R7, R22, PT ;  /* 0x000000160700720c */ /* 0x000fc60003f26270 */
        /* <DEDUP_REMOVED lines=92> */
[----:B------:R-:W-:Y:S01]  /*4570*/  IADD3 R18, PT, PT, R13, R11, RZ ;  /* 0x0000000b0d127210 */ /* 0x000fe20007ffe0ff */
[----:B------:R-:W-:Y:S06]  /*4580*/  @!P1 BRA `(.L_x_89) ;  /* 0xfffffff800709947 */ /* 0x000fec000383ffff */
.L_x_88:
[----:B------:R-:W-:Y:S05]  /*4590*/  BSYNC.RECONVERGENT B5 ;  /* 0x0000000000057941 */ /* 0x000fea0003800200 */
.L_x_87:
[----:B------:R-:W-:Y:S01]  /*45a0*/  IADD3 R10, PT, PT, R20, -R7, RZ ;  /* 0x80000007140a7210 */ /* 0x000fe20007ffe0ff */
[----:B------:R-:W-:Y:S03]  /*45b0*/  BSSY.RECONVERGENT B5, `(.L_x_90) ;  /* 0x0000036000057945 */ /* 0x000fe60003800200 */
[----:B------:R-:W-:-:S13]  /*45c0*/  ISETP.GT.AND P1, PT, R10, 0x4, PT ;  /* 0x000000040a00780c */ /* 0x000fda0003f24270 */
[----:B------:R-:W-:Y:S05]  /*45d0*/  @!P1 BRA `(.L_x_91) ;  /* 0x0000000000cc9947 */ /* 0x000fea0003800000 */
[----:B------:R-:W-:Y:S01]  /*45e0*/  VIADD R10, R5, 0x1 ;  /* 0x00000001050a7836 */ /* 0x000fe20000000000 */
[----:B------:R-:W-:Y:S02]  /*45f0*/  PLOP3.LUT P0, PT, PT, PT, PT, 0x8, 0x80 ;  /* 0x000000000080781c */ /* 0x000fe40003f0e170 */
[----:B------:R-:W-:Y:S01]  /*4600*/  IADD3 R7, PT, PT, R7, 0x8, RZ ;  /* 0x0000000807077810 */ /* 0x000fe20007ffe0ff */
[-C--:B------:R-:W-:Y:S01]  /*4610*/  IMAD R13, R18, R10.reuse, RZ ;  /* 0x0000000a120d7224 */ /* 0x080fe200078e02ff */
[----:B------:R-:W-:Y:S01]  /*4620*/  SHF.R.S32.HI R12, RZ, 0x1f, R10 ;  /* 0x0000001fff0c7819 */ /* 0x000fe2000001140a */
        /* <DEDUP_REMOVED lines=45> */
[----:B------:R-:W-:-:S07]  /*4900*/  IADD3 R18, PT, PT, R13, R11, RZ ;  /* 0x0000000b0d127210 */ /* 0x000fce0007ffe0ff */
.L_x_91:
[----:B------:R-:W-:Y:S05]  /*4910*/  BSYNC.RECONVERGENT B5 ;  /* 0x0000000000057941 */ /* 0x000fea0003800200 */
.L_x_90:
[----:B------:R-:W-:-:S13]  /*4920*/  ISETP.NE.OR P0, PT, R7, R20, P0 ;  /* 0x000000140700720c */ /* 0x000fda0000705670 */
[----:B------:R-:W-:Y:S05]  /*4930*/  @!P0 BREAK.RELIABLE B4 ;  /* 0x0000000000048942 */ /* 0x000fea0003800100 */
[----:B------:R-:W-:Y:S05]  /*4940*/  @!P0 BRA `(.L_x_84) ;  /* 0x0000000000748947 */ /* 0x000fea0003800000 */
.L_x_86:
[----:B------:R-:W-:Y:S05]  /*4950*/  BSYNC.RELIABLE B4 ;  /* 0x0000000000047941 */ /* 0x000fea0003800100 */
.L_x_85:
[----:B------:R-:W-:Y:S01]  /*4960*/  IADD3 R11, PT, PT, R5, 0x1, RZ ;  /* 0x00000001050b7810 */ /* 0x000fe20007ffe0ff */
[----:B------:R-:W-:Y:S01]  /*4970*/  VIADD R7, R7, 0x4 ;  /* 0x0000000407077836 */ /* 0x000fe20000000000 */
[----:B------:R-:W-:Y:S02]  /*4980*/  IADD3 R12, PT, PT, R5, 0x2, RZ ;  /* 0x00000002050c7810 */ /* 0x000fe40007ffe0ff */
[----:B------:R-:W-:Y:S01]  /*4990*/  SHF.R.S32.HI R13, RZ, 0x1f, R11 ;  /* 0x0000001fff0d7819 */ /* 0x000fe2000001140b */
[-C--:B------:R-:W-:Y:S01]  /*49a0*/  IMAD R18, R18, R11.reuse, RZ ;  /* 0x0000000b12127224 */ /* 0x080fe200078e02ff */
[----:B------:R-:W-:Y:S01]  /*49b0*/  ISETP.NE.AND P0, PT, R7, R20, PT ;  /* 0x000000140700720c */ /* 0x000fe20003f05270 */
[----:B------:R-:W-:-:S04]  /*49c0*/  IMAD.WIDE.U32 R10, R16, R11, RZ ;  /* 0x0000000b100a7225 */ /* 0x000fc800078e00ff */
[----:B------:R-:W-:-:S04]  /*49d0*/  IMAD R13, R13, R16, R18 ;  /* 0x000000100d0d7224 */ /* 0x000fc800078e0212 */
        /* <DEDUP_REMOVED lines=17> */
[----:B------:R-:W-:-:S04]  /*4af0*/  MOV R16, R12 ;  /* 0x0000000c00107202 */ /* 0x000fc80000000f00 */
[----:B------:R-:W-:Y:S01]  /*4b00*/  IADD3 R18, PT, PT, R13, R11, RZ ;  /* 0x0000000b0d127210 */ /* 0x000fe20007ffe0ff */
[----:B------:R-:W-:Y:S06]  /*4b10*/  @P0 BRA `(.L_x_85) ;  /* 0xfffffffc00900947 */ /* 0x000fec000383ffff */
.L_x_84:
[----:B------:R-:W-:Y:S05]  /*4b20*/  BSYNC.RECONVERGENT B3 ;  /* 0x0000000000037941 */ /* 0x000fea0003800200 */
.L_x_83:
        /* <DEDUP_REMOVED lines=16> */
[----:B------:R-:W-:Y:S01]  /*4c30*/  IMAD R7, R7, R16, R18 ;  /* 0x0000001007077224 */ /* 0x000fe200078e0212 */
[----:B------:R-:W-:-:S03]  /*4c40*/  MOV R16, R10 ;  /* 0x0000000a00107202 */ /* 0x000fc60000000f00 */
[----:B------:R-:W-:Y:S02]  /*4c50*/  @P0 IADD3 R5, PT, PT, R5, 0x3, RZ ;  /* 0x0000000305050810 */ /* 0x000fe40007ffe0ff */
[----:B------:R-:W-:Y:S02]  /*4c60*/  IADD3 R18, PT, PT, R11, R7, RZ ;  /* 0x000000070b127210 */ /* 0x000fe40007ffe0ff */
[----:B------:R-:W-:Y:S01]  /*4c70*/  @P0 SHF.R.S32.HI R7, RZ, 0x1f, R5 ;  /* 0x0000001fff070819 */ /* 0x000fe20000011405 */
[----:B------:R-:W-:-:S04]  /*4c80*/  @P0 IMAD.WIDE.U32 R10, R16, R5, RZ ;  /* 0x00000005100a0225 */ /* 0x000fc800078e00ff */
[----:B------:R-:W-:-:S04]  /*4c90*/  @P0 IMAD R12, R18, R5, RZ ;  /* 0x00000005120c0224 */ /* 0x000fc800078e02ff */
[----:B------:R-:W-:Y:S01]  /*4ca0*/  @P0 IMAD R7, R7, R16, R12 ;  /* 0x0000001007070224 */ /* 0x000fe200078e020c */
[----:B------:R-:W-:-:S03]  /*4cb0*/  @P0 MOV R16, R10 ;  /* 0x0000000a00100202 */ /* 0x000fc60000000f00 */
[----:B------:R-:W-:-:S07]  /*4cc0*/  @P0 IMAD.IADD R18, R11, 0x1, R7 ;  /* 0x000000010b120824 */ /* 0x000fce00078e0207 */
.L_x_82:
[----:B------:R-:W-:Y:S05]  /*4cd0*/  BSYNC.RECONVERGENT B1 ;  /* 0x0000000000017941 */ /* 0x000fea0003800200 */
.L_x_81:
        /* <DEDUP_REMOVED lines=9> */
[----:B0-----:R-:W-:Y:S01]  /*4d70*/  HFMA2 R10, -RZ, RZ, 0, 0 ;  /* 0x00000000ff0a7431 */ /* 0x001fe200000001ff */
[----:B-1----:R-:W-:-:S05]  /*4d80*/  IADD3 R7, PT, PT, RZ, -R11, RZ ;  /* 0x8000000bff077210 */ /* 0x002fca0007ffe0ff */
[----:B------:R-:W-:-:S04]  /*4d90*/  IMAD R7, R7, R8, RZ ;  /* 0x0000000807077224 */ /* 0x000fc800078e02ff */
[----:B------:R-:W-:-:S06]  /*4da0*/  IMAD.HI.U32 R11, R11, R7, R10 ;  /* 0x000000070b0b7227 */ /* 0x000fcc00078e000a */
[----:B------:R-:W-:-:S04]  /*4db0*/  IMAD.HI.U32 R11, R11, R16, RZ ;  /* 0x000000100b0b7227 */ /* 0x000fc800078e00ff */
[----:B------:R-:W-:-:S04]  /*4dc0*/  IMAD.MOV R7, RZ, RZ, -R11 ;  /* 0x000000ffff077224 */ /* 0x000fc800078e0a0b */
[----:B------:R-:W-:-:S05]  /*4dd0*/  IMAD R7, R8, R7, R16 ;  /* 0x0000000708077224 */ /* 0x000fca00078e0210 */
[----:B------:R-:W-:-:S13]  /*4de0*/  ISETP.GE.U32.AND P0, PT, R7, R8, PT ;  /* 0x000000080700720c */ /* 0x000fda0003f06070 */
[-C--:B------:R-:W-:Y:S02]  /*4df0*/  @P0 IADD3 R7, PT, PT, R7, -R8.reuse, RZ ;  /* 0x8000000807070210 */ /* 0x080fe40007ffe0ff */
[----:B------:R-:W-:Y:S02]  /*4e00*/  @P0 IADD3 R11, PT, PT, R11, 0x1, RZ ;  /* 0x000000010b0b0810 */ /* 0x000fe40007ffe0ff */
[----:B------:R-:W-:-:S13]  /*4e10*/  ISETP.GE.U32.AND P1, PT, R7, R8, PT ;  /* 0x000000080700720c */ /* 0x000fda0003f26070 */
[----:B------:R-:W-:Y:S02]  /*4e20*/  @P1 IADD3 R11, PT, PT, R11, 0x1, RZ ;  /* 0x000000010b0b1810 */ /* 0x000fe40007ffe0ff */
[----:B------:R-:W-:-:S04]  /*4e30*/  @!P2 LOP3.LUT R11, RZ, R8, RZ, 0x33, !PT ;  /* 0x00000008ff0ba212 */ /* 0x000fc800078e33ff */
[----:B------:R-:W-:Y:S01]  /*4e40*/  MOV R7, R11 ;  /* 0x0000000b00077202 */ /* 0x000fe20000000f00 */
[----:B------:R-:W-:Y:S06]  /*4e50*/  BRA `(.L_x_94) ;  /* 0x0000000000107947 */ /* 0x000fec0003800000 */
.L_x_93:
[----:B------:R-:W-:Y:S01]  /*4e60*/  IMAD.MOV.U32 R17, RZ, RZ, R8 ;  /* 0x000000ffff117224 */ /* 0x000fe200078e0008 */
[----:B------:R-:W-:-:S07]  /*4e70*/  MOV R20, 0x4e90 ;  /* 0x00004e9000147802 */ /* 0x000fce0000000f00 */
[----:B------:R-:W-:Y:S05]  /*4e80*/  CALL.REL.NOINC `($__internal_0_$__cuda_sm20_div_u64) ;  /* 0x0000006400f87944 */ /* 0x000fea0003c00000 */
[----:B------:R-:W-:-:S07]  /*4e90*/  MOV R7, R12 ;  /* 0x0000000c00077202 */ /* 0x000fce0000000f00 */
.L_x_94:
[----:B------:R-:W-:Y:S05]  /*4ea0*/  BSYNC.RECONVERGENT B1 ;  /* 0x0000000000017941 */ /* 0x000fea0003800200 */
.L_x_92:
[----:B------:R-:W-:-:S07]  /*4eb0*/  PRMT R5, R6, 0x7610, R5 ;  /* 0x0000761006057816 */ /* 0x000fce0000000005 */
.L_x_75:
[----:B------:R-:W-:Y:S05]  /*4ec0*/  BSYNC.RECONVERGENT B0 ;  /* 0x0000000000007941 */ /* 0x000fea0003800200 */
.L_x_74:
[----:B------:R-:W-:Y:S05]  /*4ed0*/  BRA `(.L_x_95) ;  /* 0xffffffd000f87947 */ /* 0x000fea000383ffff */
.L_x_73:
[----:B------:R-:W-:Y:S05]  /*4ee0*/  BSYNC.RECONVERGENT B2 ;  /* 0x0000000000027941 */ /* 0x000fea0003800200 */
.L_x_44:
[----:B------:R-:W-:Y:S05]  /*4ef0*/  WARPSYNC.ALL ;  /* 0x0000000000007948 */ /* 0x000fea0003800000 */
[----:B------:R-:W-:Y:S01]  /*4f00*/  PRMT R162, RZ, 0x7610, R162 ;  /* 0x00007610ffa27816 */ /* 0x000fe200000000a2 */
[----:B------:R-:W-:Y:S01]  /*4f10*/  UMOV UR4, URZ ;  /* 0x000000ff00047c82 */ /* 0x000fe20008000000 */
[----:B------:R-:W-:Y:S02]  /*4f20*/  PRMT R60, RZ, 0x7610, R60 ;  /* 0x00007610ff3c7816 */ /* 0x000fe4000000003c */
[----:B------:R-:W-:Y:S02]  /*4f30*/  PRMT R61, RZ, 0x7610, R61 ;  /* 0x00007610ff3d7816 */ /* 0x000fe4000000003d */
[----:B------:R-:W-:-:S02]  /*4f40*/  PRMT R62, RZ, 0x7610, R62 ;  /* 0x00007610ff3e7816 */ /* 0x000fc4000000003e */
[----:B------:R-:W-:Y:S02]  /*4f50*/  PRMT R63, RZ, 0x7610, R63 ;  /* 0x00007610ff3f7816 */ /* 0x000fe4000000003f */
[----:B------:R-:W-:Y:S02]  /*4f60*/  PRMT R64, RZ, 0x7610, R64 ;  /* 0x00007610ff407816 */ /* 0x000fe40000000040 */
[----:B------:R-:W-:Y:S02]  /*4f70*/  PRMT R65, RZ, 0x7610, R65 ;  /* 0x00007610ff417816 */ /* 0x000fe40000000041 */
        /* <DEDUP_REMOVED lines=98> */
[----:B0-----:R-:W-:-:S02]  /*55a0*/  PRMT R2, RZ, 0x7610, R2 ;  /* 0x00007610ff027816 */ /* 0x001fc40000000002 */
        /* <DEDUP_REMOVED lines=101> */
[----:B------:R-:W-:-:S07]  /*5c00*/  PRMT R208, RZ, 0x7610, R208 ;  /* 0x00007610ffd07816 */ /* 0x000fce00000000d0 */
.L_x_96:
[----:B------:R-:W2:Y:S04]  /*5c10*/  LDL.U8 R210, [UR6] ;  /* 0x00000006ffd27983 */ /* 0x000ea80008100000 */
[----:B------:R-:W3:Y:S01]  /*5c20*/  LDL.U8 R209, [UR5] ;  /* 0x00000005ffd17983 */ /* 0x000ee20008100000 */
[----:B------:R-:W-:Y:S02]  /*5c30*/  UIADD3 UR4, UPT, UPT, UR4, 0x1, URZ ;  /* 0x0000000104047890 */ /* 0x000fe4000fffe0ff */
[----:B------:R-:W-:Y:S02]  /*5c40*/  UIADD3 UR6, UPT, UPT, UR6, 0x1, URZ ;  /* 0x0000000106067890 */ /* 0x000fe4000fffe0ff */
[----:B------:R-:W-:Y:S02]  /*5c50*/  UISETP.NE.AND UP0, UPT, UR4, 0x7, UPT ;  /* 0x000000070400788c */ /* 0x000fe4000bf05270 */
[----:B------:R-:W-:Y:S01]  /*5c60*/  UIADD3 UR5, UPT, UPT, UR5, 0x1, URZ ;  /* 0x0000000105057890 */ /* 0x000fe2000fffe0ff */
[----:B--2---:R-:W-:-:S02]  /*5c70*/  IMAD R210, R210, 0x68, RZ ;  /* 0x00000068d2d27824 */ /* 0x004fc400078e02ff */
[----:B---3--:R-:W-:Y:S02]  /*5c80*/  IMAD R209, R209, 0x68, RZ ;  /* 0x00000068d1d17824 */ /* 0x008fe400078e02ff */
[----:B------:R-:W0:Y:S08]  /*5c90*/  LDC.U8 R218, c[0x3][R210+0x67] ;  /* 0x00c019c0d2da7b82 */ /* 0x000e300000000000 */
[----:B------:R-:W1:Y:S08]  /*5ca0*/  LDC.U8 R223, c[0x3][R209+0x67] ;  /* 0x00c019c0d1df7b82 */ /* 0x000e700000000000 */
[----:B------:R-:W2:Y:S08]  /*5cb0*/  LDC.U8 R211, c[0x3][R210] ;  /* 0x00c00000d2d37b82 */ /* 0x000eb00000000000 */
[----:B------:R-:W3:Y:S08]  /*5cc0*/  LDC.U8 R213, c[0x3][R209] ;  /* 0x00c00000d1d57b82 */ /* 0x000ef00000000000 */
[----:B------:R-:W4:Y:S08]  /*5cd0*/  LDC.U8 R215, c[0x3][R210+0x1] ;  /* 0x00c00040d2d77b82 */ /* 0x000f300000000000 */
[----:B------:R-:W5:Y:S08]  /*5ce0*/  LDC.U8 R217, c[0x3][R209+0x1] ;  /* 0x00c00040d1d97b82 */ /* 0x000f700000000000 */
[----:B------:R-:W5:Y:S01]  /*5cf0*/  LDC.U8 R212, c[0x3][R210+0x2] ;  /* 0x00c00080d2d47b82 */ /* 0x000f620000000000 */
[----:B0-----:R-:W-:-:S07]  /*5d00*/  IADD3 R163, PT, PT, R218, R163, RZ ;  /* 0x000000a3daa37210 */ /* 0x001fce0007ffe0ff */
[----:B------:R-:W0:Y:S01]  /*5d10*/  LDC.U8 R214, c[0x3][R209+0x2] ;  /* 0x00c00080d1d67b82 */ /* 0x000e220000000000 */
[----:B-1----:R-:W-:-:S07]  /*5d20*/  IADD3 R208, PT, PT, R223, R208, RZ ;  /* 0x000000d0dfd07210 */ /* 0x002fce0007ffe0ff */
[----:B------:R-:W1:Y:S01]  /*5d30*/  LDC.U8 R219, c[0x3][R210+0x3] ;  /* 0x00c000c0d2db7b82 */ /* 0x000e620000000000 */
[----:B--2---:R-:W-:-:S07]  /*5d40*/  IADD3 R162, PT, PT, R211, R162, RZ ;  /* 0x000000a2d3a27210 */ /* 0x004fce0007ffe0ff */
[----:B------:R-:W2:Y:S01]  /*5d50*/  LDC.U8 R221, c[0x3][R209+0x3] ;  /* 0x00c000c0d1dd7b82 */ /* 0x000ea20000000000 */
[----:B---3--:R-:W-:-:S07]  /*5d60*/  IMAD.IADD R0, R213, 0x1, R0 ;  /* 0x00000001d5007824 */ /* 0x008fce00078e0200 */
[----:B------:R-:W3:Y:S01]  /*5d70*/  LDC.U8 R216, c[0x3][R210+0x4] ;  /* 0x00c00100d2d87b82 */ /* 0x000ee20000000000 */
[----:B----4-:R-:W-:Y:S02]  /*5d80*/  IADD3 R60, PT, PT, R215, R60, RZ ;  /* 0x0000003cd73c7210 */ /* 0x010fe40007ffe0ff */
[----:B-----5:R-:W-:-:S05]  /*5d90*/  IADD3 R2, PT, PT, R217, R2, RZ ;  /* 0x00000002d9027210 */ /* 0x020fca0007ffe0ff */
[----:B------:R-:W4:Y:S01]  /*5da0*/  LDC.U8 R246, c[0x3][R209+0x4] ;  /* 0x00c00100d1f67b82 */ /* 0x000f220000000000 */
[----:B------:R-:W-:-:S07]  /*5db0*/  IADD3 R61, PT, PT, R212, R61, RZ ;  /* 0x0000003dd43d7210 */ /* 0x000fce0007ffe0ff */
[----:B------:R-:W5:Y:S01]  /*5dc0*/  LDC.U8 R247, c[0x3][R210+0x5] ;  /* 0x00c00140d2f77b82 */ /* 0x000f620000000000 */
[----:B0-----:R-:W-:-:S07]  /*5dd0*/  IADD3 R3, PT, PT, R214, R3, RZ ;  /* 0x00000003d6037210 */ /* 0x001fce0007ffe0ff */
[----:B------:R-:W0:Y:S01]  /*5de0*/  LDC.U8 R248, c[0x3][R210+0x6] ;  /* 0x00c00180d2f87b82 */ /* 0x000e220000000000 */
[----:B-1----:R-:W-:-:S07]  /*5df0*/  IMAD.IADD R62, R219, 0x1, R62 ;  /* 0x00000001db3e7824 */ /* 0x002fce00078e023e */
[----:B------:R-:W1:Y:S01]  /*5e00*/  LDC.U8 R244, c[0x3][R209+0x6] ;  /* 0x00c00180d1f47b82 */ /* 0x000e620000000000 */
[----:B--2---:R-:W-:-:S07]  /*5e10*/  IADD3 R4, PT, PT, R221, R4, RZ ;  /* 0x00000004dd047210 */ /* 0x004fce0007ffe0ff */
[----:B------:R-:W2:Y:S01]  /*5e20*/  LDC.U8 R245, c[0x3][R210+0x7] ;  /* 0x00c001c0d2f57b82 */ /* 0x000ea20000000000 */
[----:B---3--:R-:W-:-:S07]  /*5e30*/  IADD3 R63, PT, PT, R216, R63, RZ ;  /* 0x0000003fd83f7210 */ /* 0x008fce0007ffe0ff */
[----:B------:R-:W3:Y:S08]  /*5e40*/  LDC.U8 R243, c[0x3][R209+0x7] ;  /* 0x00c001c0d1f37b82 */ /* 0x000ef00000000000 */
[----:B------:R-:W3:Y:S01]  /*5e50*/  LDC.U8 R242, c[0x3][R210+0x8] ;  /* 0x00c00200d2f27b82 */ /* 0x000ee20000000000 */
[----:B----4-:R-:W-:-:S07]  /*5e60*/  IADD3 R5, PT, PT, R246, R5, RZ ;  /* 0x00000005f6057210 */ /* 0x010fce0007ffe0ff */
[----:B------:R-:W4:Y:S01]  /*5e70*/  LDC.U8 R240, c[0x3][R209+0x8] ;  /* 0x00c00200d1f07b82 */ /* 0x000f220000000000 */
[----:B-----5:R-:W-:-:S07]  /*5e80*/  IADD3 R64, PT, PT, R247, R64, RZ ;  /* 0x00000040f7407210 */ /* 0x020fce0007ffe0ff */
[----:B------:R-:W5:Y:S01]  /*5e90*/  LDC.U8 R241, c[0x3][R210+0x9] ;  /* 0x00c00240d2f17b82 */ /* 0x000f620000000000 */
[----:B0-----:R-:W-:-:S07]  /*5ea0*/  IADD3 R65, PT, PT, R248, R65, RZ ;  /* 0x00000041f8417210 */ /* 0x001fce0007ffe0ff */
[----:B------:R-:W0:Y:S01]  /*5eb0*/  LDC.U8 R239, c[0x3][R209+0x9] ;  /* 0x00c00240d1ef7b82 */ /* 0x000e220000000000 */
[----:B-1----:R-:W-:-:S07]  /*5ec0*/  IADD3 R7, PT, PT, R244, R7, RZ ;  /* 0x00000007f4077210 */ /* 0x002fce0007ffe0ff */
[----:B------:R-:W1:Y:S01]  /*5ed0*/  LDC.U8 R238, c[0x3][R210+0xa] ;  /* 0x00c00280d2ee7b82 */ /* 0x000e620000000000 */
[----:B--2---:R-:W-:-:S07]  /*5ee0*/  IADD3 R66, PT, PT, R245, R66, RZ ;  /* 0x00000042f5427210 */ /* 0x004fce0007ffe0ff */
[----:B------:R-:W2:Y:S01]  /*5ef0*/  LDC.U8 R236, c[0x3][R209+0xa] ;  /* 0x00c00280d1ec7b82 */ /* 0x000ea20000000000 */
[----:B---3--:R-:W-:-:S07]  /*5f00*/  IADD3 R8, PT, PT, R243, R8, RZ ;  /* 0x00000008f3087210 */ /* 0x008fce0007ffe0ff */
[----:B------:R-:W3:Y:S01]  /*5f10*/  LDC.U8 R237, c[0x3][R210+0xb] ;  /* 0x00c002c0d2ed7b82 */ /* 0x000ee20000000000 */
[----:B------:R-:W-:-:S07]  /*5f20*/  IMAD.IADD R67, R242, 0x1, R67 ;  /* 0x00000001f2437824 */ /* 0x000fce00078e0243 */
        /* <DEDUP_REMOVED lines=9> */
[----:B--2---:R-:W-:-:S07]  /*5fc0*/  IMAD.IADD R11, R236, 0x1, R11 ;  /* 0x00000001ec0b7824 */ /* 0x004fce00078e020b */
[----:B------:R-:W2:Y:S01]  /*5fd0*/  LDC.U8 R230, c[0x3][R210+0xe] ;  /* 0x00c00380d2e67b82 */ /* 0x000ea20000000000 */
[----:B---3--:R-:W-:-:S07]  /*5fe0*/  IADD3 R70, PT, PT, R237, R70, RZ ;  /* 0x00000046ed467210 */ /* 0x008fce0007ffe0ff */
[----:B------:R-:W3:Y:S01]  /*5ff0*/  LDC.U8 R228, c[0x3][R209+0xe] ;  /* 0x00c00380d1e47b82 */ /* 0x000ee20000000000 */
[----:B------:R-:W-:-:S07]  /*6000*/  IADD3 R12, PT, PT, R235, R12, RZ ;  /* 0x0000000ceb0c7210 */ /* 0x000fce0007ffe0ff */
[----:B------:R-:W3:Y:S01]  /*6010*/  LDC.U8 R229, c[0x3][R210+0xf] ;  /* 0x00c003c0d2e57b82 */ /* 0x000ee20000000000 */
[----:B----4-:R-:W-:-:S07]  /*6020*/  IADD3 R71, PT, PT, R234, R71, RZ ;  /* 0x00000047ea477210 */ /* 0x010fce0007ffe0ff */
[----:B------:R-:W4:Y:S01]  /*6030*/  LDC.U8 R227, c[0x3][R209+0xf] ;  /* 0x00c003c0d1e37b82 */ /* 0x000f220000000000 */
[----:B-----5:R-:W-:-:S07]  /*6040*/  IADD3 R13, PT, PT, R232, R13, RZ ;  /* 0x0000000de80d7210 */ /* 0x020fce0007ffe0ff */
[----:B------:R-:W5:Y:S01]  /*6050*/  LDC.U8 R226, c[0x3][R210+0x10] ;  /* 0x00c00400d2e27b82 */ /* 0x000f620000000000 */
[----:B0-----:R-:W-:-:S07]  /*6060*/  IMAD.IADD R72, R233, 0x1, R72 ;  /* 0x00000001e9487824 */ /* 0x001fce00078e0248 */
[----:B------:R-:W0:Y:S01]  /*6070*/  LDC.U8 R224, c[0x3][R209+0x10] ;  /* 0x00c00400d1e07b82 */ /* 0x000e220000000000 */
[----:B-1----:R-:W-:-:S07]  /*6080*/  IADD3 R14, PT, PT, R231, R14, RZ ;  /* 0x0000000ee70e7210 */ /* 0x002fce0007ffe0ff */
[----:B------:R-:W1:Y:S01]  /*6090*/  LDC.U8 R225, c[0x3][R210+0x11] ;  /* 0x00c00440d2e17b82 */ /* 0x000e620000000000 */
[----:B--2---:R-:W-:-:S07]  /*60a0*/  IADD3 R73, PT, PT, R230, R73, RZ ;  /* 0x00000049e6497210 */ /* 0x004fce0007ffe0ff */
[----:B------:R-:W2:Y:S01]  /*60b0*/  LDC.U8 R223, c[0x3][R209+0x11] ;  /* 0x00c00440d1df7b82 */ /* 0x000ea20000000000 */
[----:B---3--:R-:W-:-:S07]  /*60c0*/  IADD3 R15, PT, PT, R228, R15, RZ ;  /* 0x0000000fe40f7210 */ /* 0x008fce0007ffe0ff */
[----:B------:R-:W3:Y:S01]  /*60d0*/  LDC.U8 R222, c[0x3][R210+0x12] ;  /* 0x00c00480d2de7b82 */ /* 0x000ee20000000000 */
[----:B------:R-:W-:-:S07]  /*60e0*/  IADD3 R74, PT, PT, R229, R74, RZ ;  /* 0x0000004ae54a7210 */ /* 0x000fce0007ffe0ff */
[----:B------:R-:W3:Y:S01]  /*60f0*/  LDC.U8 R220, c[0x3][R209+0x12] ;  /* 0x00c00480d1dc7b82 */ /* 0x000ee20000000000 */
[----:B----4-:R-:W-:-:S07]  /*6100*/  IMAD.IADD R16, R227, 0x1, R16 ;  /* 0x00000001e3107824 */ /* 0x010fce00078e0210 */
        /* <DEDUP_REMOVED lines=11> */
[----:B------:R-:W-:-:S07]  /*61c0*/  IADD3 R19, PT, PT, R220, R19, RZ ;  /* 0x00000013dc137210 */ /* 0x000fce0007ffe0ff */
[----:B------:R-:W3:Y:S01]  /*61d0*/  LDC.U8 R214, c[0x3][R210+0x16] ;  /* 0x00c00580d2d67b82 */ /* 0x000ee20000000000 */
[----:B----4-:R-:W-:-:S07]  /*61e0*/  IADD3 R78, PT, PT, R221, R78, RZ ;  /* 0x0000004edd4e7210 */ /* 0x010fce0007ffe0ff */
[----:B------:R-:W4:Y:S01]  /*61f0*/  LDC.U8 R212, c[0x3][R209+0x16] ;  /* 0x00c00580d1d47b82 */ /* 0x000f220000000000 */
[----:B-----5:R-:W-:-:S07]  /*6200*/  IADD3 R20, PT, PT, R219, R20, RZ ;  /* 0x00000014db147210 */ /* 0x020fce0007ffe0ff */
[----:B------:R-:W5:Y:S01]  /*6210*/  LDC.U8 R213, c[0x3][R210+0x17] ;  /* 0x00c005c0d2d57b82 */ /* 0x000f620000000000 */
[----:B0-----:R-:W-:-:S07]  /*6220*/  IADD3 R79, PT, PT, R218, R79, RZ ;  /* 0x0000004fda4f7210 */ /* 0x001fce0007ffe0ff */
[----:B------:R-:W0:Y:S01]  /*6230*/  LDC.U8 R211, c[0x3][R209+0x17] ;  /* 0x00c005c0d1d37b82 */ /* 0x000e220000000000 */
[----:B-1----:R-:W-:Y:S01]  /*6240*/  IMAD.IADD R21, R216, 0x1, R21 ;  /* 0x00000001d8157824 */ /* 0x002fe200078e0215 */
[----:B--2---:R-:W-:-:S06]  /*6250*/  IADD3 R80, PT, PT, R217, R80, RZ ;  /* 0x00000050d9507210 */ /* 0x004fcc0007ffe0ff */
[----:B------:R-:W1:Y:S01]  /*6260*/  LDC.U8 R248, c[0x3][R210+0x18] ;  /* 0x00c00600d2f87b82 */ /* 0x000e620000000000 */
[----:B---3--:R-:W-:-:S07]  /*6270*/  IADD3 R22, PT, PT, R215, R22, RZ ;  /* 0x00000016d7167210 */ /* 0x008fce0007ffe0ff */
[----:B------:R-:W2:Y:S01]  /*6280*/  LDC.U8 R245, c[0x3][R210+0x19] ;  /* 0x00c00640d2f57b82 */ /* 0x000ea20000000000 */
[----:B------:R-:W-:-:S07]  /*6290*/  IADD3 R81, PT, PT, R214, R81, RZ ;  /* 0x00000051d6517210 */ /* 0x000fce0007ffe0ff */
[----:B------:R-:W3:Y:S01]  /*62a0*/  LDC.U8 R247, c[0x3][R209+0x19] ;  /* 0x00c00640d1f77b82 */ /* 0x000ee20000000000 */
[----:B----4-:R-:W-:-:S07]  /*62b0*/  IADD3 R23, PT, PT, R212, R23, RZ ;  /* 0x00000017d4177210 */ /* 0x010fce0007ffe0ff */
[----:B------:R-:W4:Y:S01]  /*62c0*/  LDC.U8 R246, c[0x3][R210+0x1a] ;  /* 0x00c00680d2f67b82 */ /* 0x000f220000000000 */
[----:B-----5:R-:W-:-:S07]  /*62d0*/  IMAD.IADD R82, R213, 0x1, R82 ;  /* 0x00000001d5527824 */ /* 0x020fce00078e0252 */
[----:B------:R-:W5:Y:S01]  /*62e0*/  LDC.U8 R244, c[0x3][R209+0x1a] ;  /* 0x00c00680d1f47b82 */ /* 0x000f620000000000 */
[----:B0-----:R-:W-:-:S07]  /*62f0*/  IADD3 R24, PT, PT, R211, R24, RZ ;  /* 0x00000018d3187210 */ /* 0x001fce0007ffe0ff */
[----:B------:R-:W0:Y:S08]  /*6300*/  LDC.U8 R243, c[0x3][R210+0x1b] ;  /* 0x00c006c0d2f37b82 */ /* 0x000e300000000000 */
[----:B------:R-:W0:Y:S01]  /*6310*/  LDC.U8 R241, c[0x3][R209+0x1b] ;  /* 0x00c006c0d1f17b82 */ /* 0x000e220000000000 */
[----:B-1----:R-:W-:-:S07]  /*6320*/  IADD3 R83, PT, PT, R248, R83, RZ ;  /* 0x00000053f8537210 */ /* 0x002fce0007ffe0ff */
[----:B------:R-:W1:Y:S01]  /*6330*/  LDC.U8 R242, c[0x3][R210+0x1c] ;  /* 0x00c00700d2f27b82 */ /* 0x000e620000000000 */
[----:B--2---:R-:W-:-:S07]  /*6340*/  IADD3 R84, PT, PT, R245, R84, RZ ;  /* 0x00000054f5547210 */ /* 0x004fce0007ffe0ff */
[----:B------:R-:W2:Y:S01]  /*6350*/  LDC.U8 R240, c[0x3][R209+0x1c] ;  /* 0x00c00700d1f07b82 */ /* 0x000ea20000000000 */
[----:B---3--:R-:W-:-:S07]  /*6360*/  IMAD.IADD R26, R247, 0x1, R26 ;  /* 0x00000001f71a7824 */ /* 0x008fce00078e021a */
[----:B------:R-:W3:Y:S01]  /*6370*/  LDC.U8 R239, c[0x3][R210+0x1d] ;  /* 0x00c00740d2ef7b82 */ /* 0x000ee20000000000 */
[----:B----4-:R-:W-:-:S07]  /*6380*/  IADD3 R85, PT, PT, R246, R85, RZ ;  /* 0x00000055f6557210 */ /* 0x010fce0007ffe0ff */
[----:B------:R-:W4:Y:S01]  /*6390*/  LDC.U8 R237, c[0x3][R209+0x1d] ;  /* 0x00c00740d1ed7b82 */ /* 0x000f220000000000 */
[----:B-----5:R-:W-:-:S07]  /*63a0*/  IADD3 R27, PT, PT, R244, R27, RZ ;  /* 0x0000001bf41b7210 */ /* 0x020fce0007ffe0ff */
[----:B------:R-:W5:Y:S01]  /*63b0*/  LDC.U8 R238, c[0x3][R210+0x1e] ;  /* 0x00c00780d2ee7b82 */ /* 0x000f620000000000 */
[----:B0-----:R-:W-:-:S07]  /*63c0*/  IADD3 R86, PT, PT, R243, R86, RZ ;  /* 0x00000056f3567210 */ /* 0x001fce0007ffe0ff */
[----:B------:R-:W0:Y:S01]  /*63d0*/  LDC.U8 R236, c[0x3][R209+0x1e] ;  /* 0x00c00780d1ec7b82 */ /* 0x000e220000000000 */
[----:B------:R-:W-:-:S07]  /*63e0*/  IADD3 R28, PT, PT, R241, R28, RZ ;  /* 0x0000001cf11c7210 */ /* 0x000fce0007ffe0ff */
[----:B------:R-:W0:Y:S01]  /*63f0*/  LDC.U8 R235, c[0x3][R210+0x1f] ;  /* 0x00c007c0d2eb7b82 */ /* 0x000e220000000000 */
[----:B-1----:R-:W-:-:S07]  /*6400*/  IMAD.IADD R87, R242, 0x1, R87 ;  /* 0x00000001f2577824 */ /* 0x002fce00078e0257 */
[----:B------:R-:W1:Y:S01]  /*6410*/  LDC.U8 R233, c[0x3][R209+0x1f] ;  /* 0x00c007c0d1e97b82 */ /* 0x000e620000000000 */
[----:B--2---:R-:W-:-:S07]  /*6420*/  IADD3 R29, PT, PT, R240, R29, RZ ;  /* 0x0000001df01d7210 */ /* 0x004fce0007ffe0ff */
[----:B------:R-:W2:Y:S01]  /*6430*/  LDC.U8 R234, c[0x3][R210+0x20] ;  /* 0x00c00800d2ea7b82 */ /* 0x000ea20000000000 */
[----:B---3--:R-:W-:-:S07]  /*6440*/  IADD3 R88, PT, PT, R239, R88, RZ ;  /* 0x00000058ef587210 */ /* 0x008fce0007ffe0ff */
[----:B------:R-:W3:Y:S01]  /*6450*/  LDC.U8 R232, c[0x3][R209+0x20] ;  /* 0x00c00800d1e87b82 */ /* 0x000ee20000000000 */
[----:B----4-:R-:W-:-:S07]  /*6460*/  IADD3 R30, PT, PT, R237, R30, RZ ;  /* 0x0000001eed1e7210 */ /* 0x010fce0007ffe0ff */
[----:B------:R-:W4:Y:S01]  /*6470*/  LDC.U8 R231, c[0x3][R210+0x21] ;  /* 0x00c00840d2e77b82 */ /* 0x000f220000000000 */
[----:B-----5:R-:W-:-:S07]  /*6480*/  IADD3 R89, PT, PT, R238, R89, RZ ;  /* 0x00000059ee597210 */ /* 0x020fce0007ffe0ff */
[----:B------:R-:W5:Y:S01]  /*6490*/  LDC.U8 R229, c[0x3][R209+0x21] ;  /* 0x00c00840d1e57b82 */ /* 0x000f620000000000 */
[----:B0-----:R-:W-:-:S07]  /*64a0*/  IMAD.IADD R31, R236, 0x1, R31 ;  /* 0x00000001ec1f7824 */ /* 0x001fce00078e021f */
[----:B------:R-:W0:Y:S01]  /*64b0*/  LDC.U8 R230, c[0x3][R210+0x22] ;  /* 0x00c00880d2e67b82 */ /* 0x000e220000000000 */
[----:B------:R-:W-:-:S07]  /*64c0*/  IADD3 R90, PT, PT, R235, R90, RZ ;  /* 0x0000005aeb5a7210 */ /* 0x000fce0007ffe0ff */
[----:B------:R-:W0:Y:S01]  /*64d0*/  LDC.U8 R228, c[0x3][R209+0x22] ;  /* 0x00c00880d1e47b82 */ /* 0x000e220000000000 */
[----:B-1----:R-:W-:-:S07]  /*64e0*/  IADD3 R32, PT, PT, R233, R32, RZ ;  /* 0x00000020e9207210 */ /* 0x002fce0007ffe0ff */
[----:B------:R-:W1:Y:S01]  /*64f0*/  LDC.U8 R227, c[0x3][R210+0x23] ;  /* 0x00c008c0d2e37b82 */ /* 0x000e620000000000 */
[----:B--2---:R-:W-:-:S07]  /*6500*/  IADD3 R91, PT, PT, R234, R91, RZ ;  /* 0x0000005bea5b7210 */ /* 0x004fce0007ffe0ff */
[----:B------:R-:W2:Y:S01]  /*6510*/  LDC.U8 R225, c[0x3][R209+0x23] ;  /* 0x00c008c0d1e17b82 */ /* 0x000ea20000000000 */
[----:B---3--:R-:W-:-:S07]  /*6520*/  IADD3 R33, PT, PT, R232, R33, RZ ;  /* 0x00000021e8217210 */ /* 0x008fce0007ffe0ff */
[----:B------:R-:W3:Y:S01]  /*6530*/  LDC.U8 R226, c[0x3][R210+0x24] ;  /* 0x00c00900d2e27b82 */ /* 0x000ee20000000000 */
[----:B----4-:R-:W-:-:S07]  /*6540*/  IMAD.IADD R92, R231, 0x1, R92 ;  /* 0x00000001e75c7824 */ /* 0x010fce00078e025c */
[----:B------:R-:W4:Y:S01]  /*6550*/  LDC.U8 R224, c[0x3][R209+0x24] ;  /* 0x00c00900d1e07b82 */ /* 0x000f220000000000 */
[----:B-----5:R-:W-:-:S07]  /*6560*/  IADD3 R34, PT, PT, R229, R34, RZ ;  /* 0x00000022e5227210 */ /* 0x020fce0007ffe0ff */
[----:B------:R-:W5:Y:S01]  /*6570*/  LDC.U8 R223, c[0x3][R210+0x25] ;  /* 0x00c00940d2df7b82 */ /* 0x000f620000000000 */
[----:B0-----:R-:W-:-:S07]  /*6580*/  IADD3 R93, PT, PT, R230, R93, RZ ;  /* 0x0000005de65d7210 */ /* 0x001fce0007ffe0ff */
[----:B------:R-:W0:Y:S01]  /*6590*/  LDC.U8 R221, c[0x3][R209+0x25] ;  /* 0x00c00940d1dd7b82 */ /* 0x000e220000000000 */
[----:B------:R-:W-:-:S07]  /*65a0*/  IADD3 R35, PT, PT, R228, R35, RZ ;  /* 0x00000023e4237210 */ /* 0x000fce0007ffe0ff */
[----:B------:R-:W0:Y:S01]  /*65b0*/  LDC.U8 R222, c[0x3][R210+0x26] ;  /* 0x00c00980d2de7b82 */ /* 0x000e220000000000 */
[----:B-1----:R-:W-:-:S07]  /*65c0*/  IADD3 R94, PT, PT, R227, R94, RZ ;  /* 0x0000005ee35e7210 */ /* 0x002fce0007ffe0ff */
[----:B------:R-:W1:Y:S01]  /*65d0*/  LDC.U8 R220, c[0x3][R209+0x26] ;  /* 0x00c00980d1dc7b82 */ /* 0x000e620000000000 */
[----:B--2---:R-:W-:-:S07]  /*65e0*/  IMAD.IADD R36, R225, 0x1, R36 ;  /* 0x00000001e1247824 */ /* 0x004fce00078e0224 */
[----:B------:R-:W2:Y:S01]  /*65f0*/  LDC.U8 R219, c[0x3][R210+0x27] ;  /* 0x00c009c0d2db7b82 */ /* 0x000ea20000000000 */
[----:B---3--:R-:W-:-:S07]  /*6600*/  IADD3 R95, PT, PT, R226, R95, RZ ;  /* 0x0000005fe25f7210 */ /* 0x008fce0007ffe0ff */
[----:B------:R-:W3:Y:S01]  /*6610*/  LDC.U8 R217, c[0x3][R209+0x27] ;  /* 0x00c009c0d1d97b82 */ /* 0x000ee20000000000 */
[----:B----4-:R-:W-:-:S07]  /*6620*/  IADD3 R37, PT, PT, R224, R37, RZ ;  /* 0x00000025e0257210 */ /* 0x010fce0007ffe0ff */
[----:B------:R-:W4:Y:S01]  /*6630*/  LDC.U8 R218, c[0x3][R210+0x28] ;  /* 0x00c00a00d2da7b82 */ /* 0x000f220000000000 */
[----:B-----5:R-:W-:-:S07]  /*6640*/  IADD3 R96, PT, PT, R223, R96, RZ ;  /* 0x00000060df607210 */ /* 0x020fce0007ffe0ff */
[----:B------:R-:W5:Y:S01]  /*6650*/  LDC.U8 R216, c[0x3][R209+0x28] ;  /* 0x00c00a00d1d87b82 */ /* 0x000f620000000000 */
[----:B0-----:R-:W-:-:S07]  /*6660*/  IADD3 R38, PT, PT, R221, R38, RZ ;  /* 0x00000026dd267210 */ /* 0x001fce0007ffe0ff */
[----:B------:R-:W0:Y:S01]  /*6670*/  LDC.U8 R215, c[0x3][R210+0x29] ;  /* 0x00c00a40d2d77b82 */ /* 0x000e220000000000 */
[----:B------:R-:W-:-:S07]  /*6680*/  IMAD.IADD R97, R222, 0x1, R97 ;  /* 0x00000001de617824 */ /* 0x000fce00078e0261 */
[----:B------:R-:W0:Y:S01]  /*6690*/  LDC.U8 R213, c[0x3][R209+0x29] ;  /* 0x00c00a40d1d57b82 */ /* 0x000e220000000000 */
[----:B-1----:R-:W-:-:S07]  /*66a0*/  IADD3 R39, PT, PT, R220, R39, RZ ;  /* 0x00000027dc277210 */ /* 0x002fce0007ffe0ff */
[----:B------:R-:W1:Y:S01]  /*66b0*/  LDC.U8 R214, c[0x3][R210+0x2a] ;  /* 0x00c00a80d2d67b82 */ /* 0x000e620000000000 */
[----:B--2---:R-:W-:-:S07]  /*66c0*/  IADD3 R98, PT, PT, R219, R98, RZ ;  /* 0x00000062db627210 */ /* 0x004fce0007ffe0ff */
[----:B------:R-:W2:Y:S01]  /*66d0*/  LDC.U8 R212, c[0x3][R209+0x2a] ;  /* 0x00c00a80d1d47b82 */ /* 0x000ea20000000000 */
[----:B---3--:R-:W-:-:S07]  /*66e0*/  IADD3 R40, PT, PT, R217, R40, RZ ;  /* 0x00000028d9287210 */ /* 0x008fce0007ffe0ff */
[----:B------:R-:W3:Y:S01]  /*66f0*/  LDC.U8 R211, c[0x3][R210+0x2b] ;  /* 0x00c00ac0d2d37b82 */ /* 0x000ee20000000000 */
[----:B----4-:R-:W-:Y:S01]  /*6700*/  IADD3 R99, PT, PT, R218, R99, RZ ;  /* 0x00000063da637210 */ /* 0x010fe20007ffe0ff */
[----:B-----5:R-:W-:-:S06]  /*6710*/  IMAD.IADD R41, R216, 0x1, R41 ;  /* 0x00000001d8297824 */ /* 0x020fcc00078e0229 */
[----:B------:R-:W4:Y:S01]  /*6720*/  LDC.U8 R249, c[0x3][R209+0x5] ;  /* 0x00c00140d1f97b82 */ /* 0x000f220000000000 */
[----:B0-----:R-:W-:-:S07]  /*6730*/  IADD3 R100, PT, PT, R215, R100, RZ ;  /* 0x00000064d7647210 */ /* 0x001fce0007ffe0ff */
[----:B------:R-:W0:Y:S01]  /*6740*/  LDC.U8 R250, c[0x3][R209+0x18] ;  /* 0x00c00600d1fa7b82 */ /* 0x000e220000000000 */
[----:B------:R-:W-:-:S07]  /*6750*/  IADD3 R42, PT, PT, R213, R42, RZ ;  /* 0x0000002ad52a7210 */ /* 0x000fce0007ffe0ff */
[----:B------:R-:W5:Y:S01]  /*6760*/  LDC.U8 R245, c[0x3][R209+0x2b] ;  /* 0x00c00ac0d1f57b82 */ /* 0x000f620000000000 */
[----:B-1----:R-:W-:-:S07]  /*6770*/  IADD3 R101, PT, PT, R214, R101, RZ ;  /* 0x00000065d6657210 */ /* 0x002fce0007ffe0ff */
[----:B------:R-:W1:Y:S01]  /*6780*/  LDC.U8 R248, c[0x3][R210+0x2c] ;  /* 0x00c00b00d2f87b82 */ /* 0x000e620000000000 */
[----:B--2---:R-:W-:-:S07]  /*6790*/  IADD3 R43, PT, PT, R212, R43, RZ ;  /* 0x0000002bd42b7210 */ /* 0x004fce0007ffe0ff */
[----:B------:R-:W2:Y:S01]  /*67a0*/  LDC.U8 R247, c[0x3][R210+0x2d] ;  /* 0x00c00b40d2f77b82 */ /* 0x000ea20000000000 */
[----:B---3--:R-:W-:-:S07]  /*67b0*/  IMAD.IADD R102, R211, 0x1, R102 ;  /* 0x00000001d3667824 */ /* 0x008fce00078e0266 */
[----:B------:R-:W3:Y:S08]  /*67c0*/  LDC.U8 R243, c[0x3][R209+0x2d] ;  /* 0x00c00b40d1f37b82 */ /* 0x000ef00000000000 */
[----:B------:R-:W3:Y:S01]  /*67d0*/  LDC.U8 R246, c[0x3][R210+0x2e] ;  /* 0x00c00b80d2f67b82 */ /* 0x000ee20000000000 */
[----:B----4-:R-:W-:-:S07]  /*67e0*/  IMAD.IADD R6, R249, 0x1, R6 ;  /* 0x00000001f9067824 */ /* 0x010fce00078e0206 */
[----:B------:R-:W4:Y:S01]  /*67f0*/  LDC.U8 R244, c[0x3][R209+0x2e] ;  /* 0x00c00b80d1f47b82 */ /* 0x000f220000000000 */
[----:B0-----:R-:W-:-:S07]  /*6800*/  IADD3 R25, PT, PT, R250, R25, RZ ;  /* 0x00000019fa197210 */ /* 0x001fce0007ffe0ff */
[----:B------:R-:W0:Y:S01]  /*6810*/  LDC.U8 R241, c[0x3][R210+0x2f] ;  /* 0x00c00bc0d2f17b82 */ /* 0x000e220000000000 */
[----:B-----5:R-:W-:-:S07]  /*6820*/  IADD3 R44, PT, PT, R245, R44, RZ ;  /* 0x0000002cf52c7210 */ /* 0x020fce0007ffe0ff */
[----:B------:R-:W5:Y:S01]  /*6830*/  LDC.U8 R239, c[0x3][R209+0x2f] ;  /* 0x00c00bc0d1ef7b82 */ /* 0x000f620000000000 */
        /* <DEDUP_REMOVED lines=10> */
[----:B0-----:R-:W-:-:S07]  /*68e0*/  IADD3 R106, PT, PT, R241, R106, RZ ;  /* 0x0000006af16a7210 */ /* 0x001fce0007ffe0ff */
[----:B------:R-:W0:Y:S01]  /*68f0*/  LDC.U8 R236, c[0x3][R209+0x32] ;  /* 0x00c00c80d1ec7b82 */ /* 0x000e220000000000 */
[----:B-----5:R-:W-:-:S07]  /*6900*/  IADD3 R48, PT, PT, R239, R48, RZ ;  /* 0x00000030ef307210 */ /* 0x020fce0007ffe0ff */
[----:B------:R-:W5:Y:S01]  /*6910*/  LDC.U8 R233, c[0x3][R210+0x33] ;  /* 0x00c00cc0d2e97b82 */ /* 0x000f620000000000 */
[----:B-1----:R-:W-:-:S07]  /*6920*/  IMAD.IADD R107, R242, 0x1, R107 ;  /* 0x00000001f26b7824 */ /* 0x002fce00078e026b */
[----:B------:R-:W1:Y:S01]  /*6930*/  LDC.U8 R231, c[0x3][R209+0x33] ;  /* 0x00c00cc0d1e77b82 */ /* 0x000e620000000000 */
[----:B--2---:R-:W-:-:S07]  /*6940*/  IADD3 R49, PT, PT, R240, R49, RZ ;  /* 0x00000031f0317210 */ /* 0x004fce0007ffe0ff */
[----:B------:R-:W2:Y:S01]  /*6950*/  LDC.U8 R234, c[0x3][R210+0x34] ;  /* 0x00c00d00d2ea7b82 */ /* 0x000ea20000000000 */
[----:B---3--:R-:W-:-:S07]  /*6960*/  IADD3 R108, PT, PT, R237, R108, RZ ;  /* 0x0000006ced6c7210 */ /* 0x008fce0007ffe0ff */
[----:B------:R-:W3:Y:S01]  /*6970*/  LDC.U8 R232, c[0x3][R209+0x34] ;  /* 0x00c00d00d1e87b82 */ /* 0x000ee20000000000 */
[----:B------:R-:W-:-:S07]  /*6980*/  IADD3 R50, PT, PT, R235, R50, RZ ;  /* 0x00000032eb327210 */ /* 0x000fce0007ffe0ff */
[----:B------:R-:W3:Y:S01]  /*6990*/  LDC.U8 R229, c[0x3][R210+0x35] ;  /* 0x00c00d40d2e57b82 */ /* 0x000ee20000000000 */
[----:B----4-:R-:W-:-:S07]  /*69a0*/  IADD3 R109, PT, PT, R238, R109, RZ ;  /* 0x0000006dee6d7210 */ /* 0x010fce0007ffe0ff */
[----:B------:R-:W4:Y:S01]  /*69b0*/  LDC.U8 R227, c[0x3][R209+0x35] ;  /* 0x00c00d40d1e37b82 */ /* 0x000f220000000000 */
[----:B0-----:R-:W-:-:S07]  /*69c0*/  IMAD.IADD R51, R236, 0x1, R51 ;  /* 0x00000001ec337824 */ /* 0x001fce00078e0233 */
[----:B------:R-:W0:Y:S01]  /*69d0*/  LDC.U8 R230, c[0x3][R210+0x36] ;  /* 0x00c00d80d2e67b82 */ /* 0x000e220000000000 */
[----:B-----5:R-:W-:-:S07]  /*69e0*/  IADD3 R110, PT, PT, R233, R110, RZ ;  /* 0x0000006ee96e7210 */ /* 0x020fce0007ffe0ff */
[----:B------:R-:W5:Y:S01]  /*69f0*/  LDC.U8 R228, c[0x3][R209+0x36] ;  /* 0x00c00d80d1e47b82 */ /* 0x000f620000000000 */
        /* <DEDUP_REMOVED lines=10> */
[----:B0-----:R-:W-:-:S07]  /*6aa0*/  IADD3 R113, PT, PT, R230, R113, RZ ;  /* 0x00000071e6717210 */ /* 0x001fce0007ffe0ff */
[----:B------:R-:W0:Y:S01]  /*6ab0*/  LDC.U8 R219, c[0x3][R209+0x39] ;  /* 0x00c00e40d1db7b82 */ /* 0x000e220000000000 */
[----:B-----5:R-:W-:-:S07]  /*6ac0*/  IADD3 R55, PT, PT, R228, R55, RZ ;  /* 0x00000037e4377210 */ /* 0x020fce0007ffe0ff */
[----:B------:R-:W5:Y:S01]  /*6ad0*/  LDC.U8 R222, c[0x3][R210+0x3a] ;  /* 0x00c00e80d2de7b82 */ /* 0x000f620000000000 */
        /* <DEDUP_REMOVED lines=10> */
[----:B0-----:R-:W-:-:S07]  /*6b80*/  IADD3 R58, PT, PT, R219, R58, RZ ;  /* 0x0000003adb3a7210 */ /* 0x001fce0007ffe0ff */
[----:B------:R-:W0:Y:S01]  /*6b90*/  LDC.U8 R213, c[0x3][R210+0x3d] ;  /* 0x00c00f40d2d57b82 */ /* 0x000e220000000000 */
[----:B-----5:R-:W-:-:S07]  /*6ba0*/  IMAD.IADD R117, R222, 0x1, R117 ;  /* 0x00000001de757824 */ /* 0x020fce00078e0275 */
[----:B------:R-:W5:Y:S01]  /*6bb0*/  LDC.U8 R211, c[0x3][R209+0x3d] ;  /* 0x00c00f40d1d37b82 */ /* 0x000f620000000000 */
[----:B-1----:R-:W-:-:S07]  /*6bc0*/  IADD3 R59, PT, PT, R220, R59, RZ ;  /* 0x0000003bdc3b7210 */ /* 0x002fce0007ffe0ff */
[----:B------:R-:W1:Y:S01]  /*6bd0*/  LDC.U8 R214, c[0x3][R210+0x3e] ;  /* 0x00c00f80d2d67b82 */ /* 0x000e620000000000 */
[----:B--2---:R-:W-:-:S07]  /*6be0*/  IADD3 R118, PT, PT, R217, R118, RZ ;  /* 0x00000076d9767210 */ /* 0x004fce0007ffe0ff */
[----:B------:R-:W2:Y:S01]  /*6bf0*/  LDC.U8 R212, c[0x3][R209+0x3e] ;  /* 0x00c00f80d1d47b82 */ /* 0x000ea20000000000 */
[----:B---3--:R-:W-:Y:S02]  /*6c00*/  IADD3 R164, PT, PT, R215, R164, RZ ;  /* 0x000000a4d7a47210 */ /* 0x008fe40007ffe0ff */
[----:B------:R-:W-:-:S05]  /*6c10*/  IADD3 R119, PT, PT, R218, R119, RZ ;  /* 0x00000077da777210 */ /* 0x000fca0007ffe0ff */
        /* <DEDUP_REMOVED lines=10> */
[----:B------:R-:W2:Y:S08]  /*6cc0*/  LDC.U8 R245, c[0x3][R210+0x41] ;  /* 0x00c01040d2f57b82 */ /* 0x000eb00000000000 */
[----:B------:R-:W2:Y:S01]  /*6cd0*/  LDC.U8 R243, c[0x3][R209+0x41] ;  /* 0x00c01040d1f37b82 */ /* 0x000ea20000000000 */
[----:B---3--:R-:W-:-:S07]  /*6ce0*/  IADD3 R45, PT, PT, R250, R45, RZ ;  /* 0x0000002dfa2d7210 */ /* 0x008fce0007ffe0ff */
        /* <DEDUP_REMOVED lines=11> */
[----:B------:R-:W-:-:S07]  /*6da0*/  IMAD.IADD R170, R243, 0x1, R170 ;  /* 0x00000001f3aa7824 */ /* 0x000fce00078e02aa */
[----:B------:R-:W2:Y:S01]  /*6db0*/  LDC.U8 R237, c[0x3][R210+0x45] ;  /* 0x00c01140d2ed7b82 */ /* 0x000ea20000000000 */
[----:B---3--:R-:W-:-:S07]  /*6dc0*/  IADD3 R125, PT, PT, R244, R125, RZ ;  /* 0x0000007df47d7210 */ /* 0x008fce0007ffe0ff */
        /* <DEDUP_REMOVED lines=11> */
[----:B------:R-:W-:-:S07]  /*6e80*/  IADD3 R128, PT, PT, R237, R128, RZ ;  /* 0x00000080ed807210 */ /* 0x000fce0007ffe0ff */
[----:B------:R-:W2:Y:S01]  /*6e90*/  LDC.U8 R230, c[0x3][R209+0x48] ;  /* 0x00c01200d1e67b82 */ /* 0x000ea20000000000 */
[----:B---3--:R-:W-:-:S07]  /*6ea0*/  IADD3 R174, PT, PT, R235, R174, RZ ;  /* 0x000000aeebae7210 */ /* 0x008fce0007ffe0ff */
        /* <DEDUP_REMOVED lines=11> */
[----:B------:R-:W-:-:S07]  /*6f60*/  IADD3 R177, PT, PT, R230, R177, RZ ;  /* 0x000000b1e6b17210 */ /* 0x000fce0007ffe0ff */
[----:B------:R-:W2:Y:S01]  /*6f70*/  LDC.U8 R224, c[0x3][R210+0x4c] ;  /* 0x00c01300d2e07b82 */ /* 0x000ea20000000000 */
[----:B---3--:R-:W-:-:S07]  /*6f80*/  IMAD.IADD R132, R229, 0x1, R132 ;  /* 0x00000001e5847824 */ /* 0x008fce00078e0284 */
        /* <DEDUP_REMOVED lines=11> */
[----:B------:R-:W-:-:S07]  /*7040*/  IADD3 R135, PT, PT, R224, R135, RZ ;  /* 0x00000087e0877210 */ /* 0x000fce0007ffe0ff */
[----:B------:R-:W2:Y:S01]  /*7050*/  LDC.U8 R215, c[0x3][R209+0x4f] ;  /* 0x00c013c0d1d77b82 */ /* 0x000ea20000000000 */
[----:B---3--:R-:W-:-:S07]  /*7060*/  IADD3 R181, PT, PT, R222, R181, RZ ;  /* 0x000000b5deb57210 */ /* 0x008fce0007ffe0ff */
        /* <DEDUP_REMOVED lines=9> */
[----:B--2---:R-:W-:Y:S02]  /*7100*/  IADD3 R138, PT, PT, R217, R138, RZ ;  /* 0x0000008ad98a7210 */ /* 0x004fe40007ffe0ff */
[----:B------:R-:W-:-:S05]  /*7110*/  IADD3 R184, PT, PT, R215, R184, RZ ;  /* 0x000000b8d7b87210 */ /* 0x000fca0007ffe0ff */
        /* <DEDUP_REMOVED lines=10> */
[----:B------:R-:W1:Y:S08]  /*71c0*/  LDC.U8 R245, c[0x3][R210+0x55] ;  /* 0x00c01540d2f57b82 */ /* 0x000e700000000000 */
[----:B------:R-:W1:Y:S01]  /*71d0*/  LDC.U8 R243, c[0x3][R209+0x55] ;  /* 0x00c01540d1f37b82 */ /* 0x000e620000000000 */
[----:B--2---:R-:W-:-:S07]  /*71e0*/  IADD3 R187, PT, PT, R252, R187, RZ ;  /* 0x000000bbfcbb7210 */ /* 0x004fce0007ffe0ff */
        /* <DEDUP_REMOVED lines=11> */
[----:B------:R-:W-:-:S07]  /*72a0*/  IMAD.IADD R190, R243, 0x1, R190 ;  /* 0x00000001f3be7824 */ /* 0x000fce00078e02be */
[----:B------:R-:W1:Y:S01]  /*72b0*/  LDC.U8 R237, c[0x3][R210+0x59] ;  /* 0x00c01640d2ed7b82 */ /* 0x000e620000000000 */
[----:B--2---:R-:W-:-:S07]  /*72c0*/  IADD3 R145, PT, PT, R246, R145, RZ ;  /* 0x00000091f6917210 */ /* 0x004fce0007ffe0ff */
        /* <DEDUP_REMOVED lines=11> */
[----:B------:R-:W-:-:S07]  /*7380*/  IADD3 R148, PT, PT, R237, R148, RZ ;  /* 0x00000094ed947210 */ /* 0x000fce0007ffe0ff */
[----:B------:R-:W1:Y:S01]  /*7390*/  LDC.U8 R232, c[0x3][R209+0x5c] ;  /* 0x00c01700d1e87b82 */ /* 0x000e620000000000 */
[----:B--2---:R-:W-:-:S07]  /*73a0*/  IADD3 R194, PT, PT, R235, R194, RZ ;  /* 0x000000c2ebc27210 */ /* 0x004fce0007ffe0ff */
        /* <DEDUP_REMOVED lines=11> */
[----:B------:R-:W-:-:S07]  /*7460*/  IADD3 R197, PT, PT, R232, R197, RZ ;  /* 0x000000c5e8c57210 */ /* 0x000fce0007ffe0ff */
[----:B------:R-:W1:Y:S01]  /*7470*/  LDC.U8 R226, c[0x3][R210+0x60] ;  /* 0x00c01800d2e27b82 */ /* 0x000e620000000000 */
[----:B--2---:R-:W-:-:S07]  /*7480*/  IMAD.IADD R152, R229, 0x1, R152 ;  /* 0x00000001e5987824 */ /* 0x004fce00078e0298 */
        /* <DEDUP_REMOVED lines=11> */
[----:B------:R-:W-:-:S07]  /*7540*/  IADD3 R155, PT, PT, R226, R155, RZ ;  /* 0x0000009be29b7210 */ /* 0x000fce0007ffe0ff */
[----:B------:R-:W1:Y:S01]  /*7550*/  LDC.U8 R215, c[0x3][R209+0x63] ;  /* 0x00c018c0d1d77b82 */ /* 0x000e620000000000 */
[----:B--2---:R-:W-:-:S07]  /*7560*/  IADD3 R201, PT, PT, R224, R201, RZ ;  /* 0x000000c9e0c97210 */ /* 0x004fce0007ffe0ff */
        /* <DEDUP_REMOVED lines=11> */
[----:B------:R-:W-:Y:S02]  /*7620*/  IADD3 R204, PT, PT, R215, R204, RZ ;  /* 0x000000ccd7cc7210 */ /* 0x000fe40007ffe0ff */
[----:B--2---:R-:W-:Y:S01]  /*7630*/  IADD3 R159, PT, PT, R218, R159, RZ ;  /* 0x0000009fda9f7210 */ /* 0x004fe20007ffe0ff */
[----:B---3--:R-:W-:Y:S01]  /*7640*/  IMAD.IADD R205, R216, 0x1, R205 ;  /* 0x00000001d8cd7824 */ /* 0x008fe200078e02cd */
[----:B----4-:R-:W-:Y:S02]  /*7650*/  IADD3 R160, PT, PT, R213, R160, RZ ;  /* 0x000000a0d5a07210 */ /* 0x010fe40007ffe0ff */
[----:B0-----:R-:W-:Y:S02]  /*7660*/  IADD3 R206, PT, PT, R211, R206, RZ ;  /* 0x000000ced3ce7210 */ /* 0x001fe40007ffe0ff */
[----:B-----5:R-:W-:Y:S02]  /*7670*/  IADD3 R161, PT, PT, R212, R161, RZ ;  /* 0x000000a1d4a17210 */ /* 0x020fe40007ffe0ff */
[----:B-1----:R-:W-:Y:S01]  /*7680*/  IADD3 R207, PT, PT, R214, R207, RZ ;  /* 0x000000cfd6cf7210 */ /* 0x002fe20007ffe0ff */
[----:B------:R-:W-:Y:S06]  /*7690*/  BRA.U UP0, `(.L_x_96) ;  /* 0xffffffe5005c7547 */ /* 0x000fec000b83ffff */
[----:B------:R-:W0:Y:S01]  /*76a0*/  I2F.U16 R211, R60 ;  /* 0x0000003c00d37306 */ /* 0x000e220000101000 */
[----:B------:R-:W1:Y:S01]  /*76b0*/  LDCU UR4, c[0x0][0x3a4] ;  /* 0x00007480ff0477ac */ /* 0x000e620008000800 */
[----:B------:R-:W-:Y:S06]  /*76c0*/  BSSY.RECONVERGENT B0, `(.L_x_97) ;  /* 0x00002e9000007945 */ /* 0x000fec0003800200 */
[----:B------:R-:W2:Y:S08]  /*76d0*/  I2F.U16 R162, R162 ;  /* 0x000000a200a27306 */ /* 0x000eb00000101000 */
[----:B------:R-:W-:Y:S08]  /*76e0*/  I2F.U16 R209, R0 ;  /* 0x0000000000d17306 */ /* 0x000ff00000101000 */
[----:B------:R-:W3:Y:S08]  /*76f0*/  I2F.U16 R2, R2 ;  /* 0x0000000200027306 */ /* 0x000ef00000101000 */
[----:B------:R-:W-:Y:S08]  /*7700*/  I2F.U16 R60, R9 ;  /* 0x00000009003c7306 */ /* 0x000ff00000101000 */
[----:B------:R-:W-:Y:S08]  /*7710*/  I2F.U16 R9, R16 ;  /* 0x0000001000097306 */ /* 0x000ff00000101000 */
[----:B------:R-:W4:Y:S08]  /*7720*/  I2F.U16 R210, R3 ;  /* 0x0000000300d27306 */ /* 0x000f300000101000 */
[----:B------:R-:W-:Y:S08]  /*7730*/  I2F.U16 R16, R23 ;  /* 0x0000001700107306 */ /* 0x000ff00000101000 */
        /* <DEDUP_REMOVED lines=14> */
[----:B------:R-:W5:Y:S08]  /*7820*/  I2F.U16 R213, R4 ;  /* 0x0000000400d57306 */ /* 0x000f700000101000 */
[----:B------:R-:W-:Y:S08]  /*7830*/  I2F.U16 R26, R33 ;  /* 0x00000021001a7306 */ /* 0x000ff00000101000 */
[----:B------:R-:W-:Y:S08]  /*7840*/  I2F.U16 R31, R38 ;  /* 0x00000026001f7306 */ /* 0x000ff00000101000 */
[----:B------:R-:W-:Y:S08]  /*7850*/  I2F.U16 R51, R58 ;  /* 0x0000003a00337306 */ /* 0x000ff00000101000 */
[----:B------:R-:W-:Y:S08]  /*7860*/  I2F.U16 R33, R40 ;  /* 0x0000002800217306 */ /* 0x000ff00000101000 */
[----:B------:R-:W-:Y:S08]  /*7870*/  I2F.U16 R38, R45 ;  /* 0x0000002d00267306 */ /* 0x000ff00000101000 */
[----:B------:R0:W-:Y:S08]  /*7880*/  I2F.U16 R58, R169 ;  /* 0x000000a9003a7306 */ /* 0x0001f00000101000 */
[----:B------:R-:W-:Y:S01]  /*7890*/  I2F.U16 R4, R11 ;  /* 0x0000000b00047306 */ /* 0x000fe20000101000 */
[----:B0-----:R-:W-:-:S04]  /*78a0*/  FMUL R169, R211, R211 ;  /* 0x000000d3d3a97220 */ /* 0x001fc80000400000 */
[C---:B--2---:R-:W-:Y:S01]  /*78b0*/  FFMA R214, R162.reuse, R162, R169 ;  /* 0x000000a2a2d67223 */ /* 0x044fe200000000a9 */
[----:B---3--:R-:W-:Y:S02]  /*78c0*/  FADD R169, R209, R2 ;  /* 0x00000002d1a97221 */ /* 0x008fe40000000000 */
[----:B------:R-:W-:Y:S08]  /*78d0*/  I2F.U16 R40, R47 ;  /* 0x0000002f00287306 */ /* 0x000ff00000101000 */
[----:B------:R-:W-:Y:S08]  /*78e0*/  I2F.U16 R45, R52 ;  /* 0x00000034002d7306 */ /* 0x000ff00000101000 */
[----:B------:R-:W-:Y:S08]  /*78f0*/  I2F.U16 R11, R18 ;  /* 0x00000012000b7306 */ /* 0x000ff00000101000 */
[----:B------:R-:W-:Y:S08]  /*7900*/  I2F.U16 R47, R54 ;  /* 0x00000036002f7306 */ /* 0x000ff00000101000 */
[----:B------:R-:W-:Y:S08]  /*7910*/  I2F.U16 R52, R59 ;  /* 0x0000003b00347306 */ /* 0x000ff00000101000 */
[----:B------:R-:W0:Y:S08]  /*7920*/  I2F.U16 R63, R63 ;  /* 0x0000003f003f7306 */ /* 0x000e300000101000 */
[----:B------:R-:W-:Y:S08]  /*7930*/  I2F.U16 R215, R6 ;  /* 0x0000000600d77306 */ /* 0x000ff00000101000 */
[----:B------:R-:W-:Y:S08]  /*7940*/  I2F.U16 R18, R25 ;  /* 0x0000001900127306 */ /* 0x000ff00000101000 */
[----:B------:R-:W-:Y:S08]  /*7950*/  I2F.U16 R54, R165 ;  /* 0x000000a500367306 */ /* 0x000ff00000101000 */
[----:B------:R2:W-:Y:S08]  /*7960*/  I2F.U16 R59, R170 ;  /* 0x000000aa003b7306 */ /* 0x0005f00000101000 */
[----:B------:R-:W-:Y:S01]  /*7970*/  I2F.U16 R6, R13 ;  /* 0x0000000d00067306 */ /* 0x000fe20000101000 */
[C---:B--2---:R-:W-:Y:S01]  /*7980*/  FFMA R170, R162.reuse, R209, RZ ;  /* 0x000000d1a2aa7223 */ /* 0x044fe200000000ff */
[----:B------:R-:W-:-:S03]  /*7990*/  FADD R162, R162, R211 ;  /* 0x000000d3a2a27221 */ /* 0x000fc60000000000 */
[----:B------:R-:W-:-:S03]  /*79a0*/  FFMA R211, R211, R2, R170 ;  /* 0x00000002d3d37223 */ /* 0x000fc600000000aa */
[----:B------:R-:W-:Y:S08]  /*79b0*/  I2F.U16 R25, R32 ;  /* 0x0000002000197306 */ /* 0x000ff00000101000 */
[----:B------:R2:W-:Y:S08]  /*79c0*/  I2F.U16 R165, R172 ;  /* 0x000000ac00a57306 */ /* 0x0005f00000101000 */
[----:B------:R-:W-:Y:S01]  /*79d0*/  I2F.U16 R13, R20 ;  /* 0x00000014000d7306 */ /* 0x000fe20000101000 */
[----:B--2---:R-:W-:Y:S01]  /*79e0*/  FMUL R172, R2, R2 ;  /* 0x0000000202ac7220 */ /* 0x004fe20000400000 */
[----:B----4-:R-:W-:-:S03]  /*79f0*/  FADD R2, R169, R210 ;  /* 0x000000d2a9027221 */ /* 0x010fc60000000000 */
[----:B------:R-:W-:Y:S01]  /*7a00*/  FFMA R209, R209, R209, R172 ;  /* 0x000000d1d1d17223 */ /* 0x000fe200000000ac */
[----:B-----5:R-:W-:Y:S02]  /*7a10*/  FADD R169, R2, R213 ;  /* 0x000000d502a97221 */ /* 0x020fe40000000000 */
[----:B------:R-:W-:Y:S02]  /*7a20*/  I2F.U16 R32, R39 ;  /* 0x0000002700207306 */ /* 0x000fe40000101000 */
[----:B------:R-:W-:-:S06]  /*7a30*/  FADD R2, R169, R212 ;  /* 0x000000d4a9027221 */ /* 0x000fcc0000000000 */
[----:B------:R-:W-:Y:S08]  /*7a40*/  I2F.U16 R20, R27 ;  /* 0x0000001b00147306 */ /* 0x000ff00000101000 */
[----:B------:R-:W-:Y:S08]  /*7a50*/  I2F.U16 R39, R46 ;  /* 0x0000002e00277306 */ /* 0x000ff00000101000 */
[----:B------:R-:W2:Y:S08]  /*7a60*/  I2F.U16 R64, R64 ;  /* 0x0000004000407306 */ /* 0x000eb00000101000 */
[----:B------:R-:W-:Y:S08]  /*7a70*/  I2F.U16 R27, R34 ;  /* 0x00000022001b7306 */ /* 0x000ff00000101000 */
[----:B------:R-:W-:Y:S08]  /*7a80*/  I2F.U16 R46, R53 ;  /* 0x00000035002e7306 */ /* 0x000ff00000101000 */
[----:B------:R-:W-:Y:S08]  /*7a90*/  I2F.U16 R34, R41 ;  /* 0x0000002900227306 */ /* 0x000ff00000101000 */
[----:B------:R-:W-:Y:S08]  /*7aa0*/  I2F.U16 R53, R164 ;  /* 0x000000a400357306 */ /* 0x000ff00000101000 */
[----:B------:R-:W-:Y:S08]  /*7ab0*/  I2F.U16 R41, R48 ;  /* 0x0000003000297306 */ /* 0x000ff00000101000 */
[----:B------:R3:W-:Y:S08]  /*7ac0*/  I2F.U16 R164, R171 ;  /* 0x000000ab00a47306 */ /* 0x0007f00000101000 */
[----:B------:R-:W-:Y:S01]  /*7ad0*/  I2F.U16 R48, R55 ;  /* 0x0000003700307306 */ /* 0x000fe20000101000 */
[----:B---3--:R-:W-:Y:S01]  /*7ae0*/  FADD R171, R162, R61 ;  /* 0x0000003da2ab7221 */ /* 0x008fe20000000000 */
[-C--:B------:R-:W-:Y:S01]  /*7af0*/  FFMA R162, R61, R210.reuse, R211 ;  /* 0x000000d23da27223 */ /* 0x080fe200000000d3 */
[----:B------:R-:W-:-:S02]  /*7b00*/  FFMA R210, R210, R210, R209 ;  /* 0x000000d2d2d27223 */ /* 0x000fc400000000d1 */
[----:B------:R-:W-:Y:S01]  /*7b10*/  FADD R170, R171, R62 ;  /* 0x0000003eabaa7221 */ /* 0x000fe20000000000 */
[-C--:B------:R-:W-:Y:S01]  /*7b20*/  FFMA R171, R62, R213.reuse, R162 ;  /* 0x000000d53eab7223 */ /* 0x080fe200000000a2 */
[----:B------:R-:W-:Y:S01]  /*7b30*/  FFMA R213, R213, R213, R210 ;  /* 0x000000d5d5d57223 */ /* 0x000fe200000000d2 */
[----:B------:R-:W3:Y:S08]  /*7b40*/  I2F.U16 R65, R65 ;  /* 0x0000004100417306 */ /* 0x000ef00000101000 */
[----:B------:R-:W-:Y:S08]  /*7b50*/  I2F.U16 R0, R7 ;  /* 0x0000000700007306 */ /* 0x000ff00000101000 */
[----:B------:R-:W-:Y:S08]  /*7b60*/  I2F.U16 R217, R8 ;  /* 0x0000000800d97306 */ /* 0x000ff00000101000 */
[----:B------:R-:W-:Y:S08]  /*7b70*/  I2F.U16 R55, R166 ;  /* 0x000000a600377306 */ /* 0x000ff00000101000 */
[----:B------:R-:W-:Y:S08]  /*7b80*/  I2F.U16 R8, R15 ;  /* 0x0000000f00087306 */ /* 0x000ff00000101000 */
[----:B------:R4:W-:Y:S08]  /*7b90*/  I2F.U16 R166, R173 ;  /* 0x000000ad00a67306 */ /* 0x0009f00000101000 */
[----:B------:R-:W-:Y:S01]  /*7ba0*/  I2F.U16 R15, R22 ;  /* 0x00000016000f7306 */ /* 0x000fe20000101000 */
[----:B----4-:R-:W-:-:S04]  /*7bb0*/  FFMA R173, R61, R61, R214 ;  /* 0x0000003d3dad7223 */ /* 0x010fc800000000d6 */
[----:B------:R-:W-:Y:S01]  /*7bc0*/  FFMA R172, R62, R62, R173 ;  /* 0x0000003e3eac7223 */ /* 0x000fe200000000ad */
[----:B0-----:R-:W-:Y:S01]  /*7bd0*/  FADD R173, R170, R63 ;  /* 0x0000003faaad7221 */ /* 0x001fe20000000000 */
[-C--:B------:R-:W-:Y:S01]  /*7be0*/  FFMA R62, R63, R212.reuse, R171 ;  /* 0x000000d43f3e7223 */ /* 0x080fe200000000ab */
[----:B------:R-:W-:Y:S01]  /*7bf0*/  I2F.U16 R22, R29 ;  /* 0x0000001d00167306 */ /* 0x000fe20000101000 */
[----:B------:R-:W-:Y:S01]  /*7c00*/  FFMA R212, R212, R212, R213 ;  /* 0x000000d4d4d47223 */ /* 0x000fe200000000d5 */
[----:B--2---:R-:W-:Y:S01]  /*7c10*/  FADD R162, R173, R64 ;  /* 0x00000040ada27221 */ /* 0x004fe20000000000 */
[----:B------:R-:W-:-:S03]  /*7c20*/  FFMA R169, R64, R215, R62 ;  /* 0x000000d740a97223 */ /* 0x000fc6000000003e */
[----:B---3--:R-:W-:Y:S02]  /*7c30*/  FADD R171, R162, R65 ;  /* 0x00000041a2ab7221 */ /* 0x008fe40000000000 */
[----:B------:R-:W0:Y:S08]  /*7c40*/  I2F.U16 R66, R66 ;  /* 0x0000004200427306 */ /* 0x000e300000101000 */
[----:B------:R-:W-:Y:S01]  /*7c50*/  I2F.U16 R29, R36 ;  /* 0x00000024001d7306 */ /* 0x000fe20000101000 */
[----:B0-----:R-:W-:-:S07]  /*7c60*/  FADD R162, R171, R66 ;  /* 0x00000042aba27221 */ /* 0x001fce0000000000 */
[----:B------:R-:W-:Y:S08]  /*7c70*/  I2F.U16 R36, R43 ;  /* 0x0000002b00247306 */ /* 0x000ff00000101000 */
[----:B------:R-:W-:Y:S08]  /*7c80*/  I2F.U16 R43, R50 ;  /* 0x00000032002b7306 */ /* 0x000ff00000101000 */
[----:B------:R-:W-:Y:S08]  /*7c90*/  I2F.U16 R50, R57 ;  /* 0x0000003900327306 */ /* 0x000ff00000101000 */
[----:B------:R-:W0:Y:S08]  /*7ca0*/  I2F.U16 R67, R67 ;  /* 0x0000004300437306 */ /* 0x000e300000101000 */
[----:B------:R-:W-:Y:S08]  /*7cb0*/  I2F.U16 R57, R168 ;  /* 0x000000a800397306 */ /* 0x000ff00000101000 */
[----:B------:R2:W-:Y:S08]  /*7cc0*/  I2F.U16 R168, R175 ;  /* 0x000000af00a87306 */ /* 0x0005f00000101000 */
[----:B------:R-:W3:Y:S01]  /*7cd0*/  I2F.U16 R68, R68 ;  /* 0x0000004400447306 */ /* 0x000ee20000101000 */
[----:B--2---:R-:W-:Y:S01]  /*7ce0*/  FFMA R175, R63, R63, R172 ;  /* 0x0000003f3faf7223 */ /* 0x004fe200000000ac */
[----:B------:R-:W-:Y:S01]  /*7cf0*/  FADD R63, R2, R215 ;  /* 0x000000d7023f7221 */ /* 0x000fe20000000000 */
[----:B------:R-:W-:-:S02]  /*7d00*/  FFMA R215, R215, R215, R212 ;  /* 0x000000d7d7d77223 */ /* 0x000fc400000000d4 */
[----:B------:R-:W-:Y:S01]  /*7d10*/  FFMA R170, R64, R64, R175 ;  /* 0x0000004040aa7223 */ /* 0x000fe200000000af */
[----:B------:R-:W-:Y:S01]  /*7d20*/  FADD R62, R63, R0 ;  /* 0x000000003f3e7221 */ /* 0x000fe20000000000 */
[CC--:B------:R-:W-:Y:S01]  /*7d30*/  FFMA R64, R65.reuse, R0.reuse, R169 ;  /* 0x0000000041407223 */ /* 0x0c0fe200000000a9 */
[----:B------:R-:W2:Y:S01]  /*7d40*/  I2F.U16 R69, R69 ;  /* 0x0000004500457306 */ /* 0x000ea20000101000 */
[----:B------:R-:W-:Y:S01]  /*7d50*/  FFMA R173, R65, R65, R170 ;  /* 0x0000004141ad7223 */ /* 0x000fe200000000aa */
[----:B------:R-:W-:Y:S01]  /*7d60*/  FFMA R0, R0, R0, R215 ;  /* 0x0000000000007223 */ /* 0x000fe200000000d7 */
[----:B------:R-:W-:Y:S01]  /*7d70*/  FADD R63, R62, R217 ;  /* 0x000000d93e3f7221 */ /* 0x000fe20000000000 */
[CC--:B------:R-:W-:Y:S01]  /*7d80*/  FFMA R65, R66.reuse, R217.reuse, R64 ;  /* 0x000000d942417223 */ /* 0x0c0fe20000000040 */
[----:B------:R-:W-:Y:S01]  /*7d90*/  FFMA R170, R66, R66, R173 ;  /* 0x0000004242aa7223 */ /* 0x000fe200000000ad */
[----:B------:R-:W-:Y:S01]  /*7da0*/  FFMA R217, R217, R217, R0 ;  /* 0x000000d9d9d97223 */ /* 0x000fe20000000000 */
[----:B0-----:R-:W-:Y:S01]  /*7db0*/  FADD R169, R162, R67 ;  /* 0x00000043a2a97221 */ /* 0x001fe20000000000 */
[----:B------:R-:W0:Y:S01]  /*7dc0*/  I2F.U16 R70, R70 ;  /* 0x0000004600467306 */ /* 0x000e220000101000 */
[----:B------:R-:W-:Y:S01]  /*7dd0*/  FADD R0, R63, R60 ;  /* 0x0000003c3f007221 */ /* 0x000fe20000000000 */
[CC--:B------:R-:W-:Y:S01]  /*7de0*/  FFMA R62, R67.reuse, R60.reuse, R65 ;  /* 0x0000003c433e7223 */ /* 0x0c0fe20000000041 */
[----:B------:R-:W-:Y:S01]  /*7df0*/  FFMA R171, R67, R67, R170 ;  /* 0x0000004343ab7223 */ /* 0x000fe200000000aa */
[----:B------:R-:W-:Y:S01]  /*7e00*/  FFMA R60, R60, R60, R217 ;  /* 0x0000003c3c3c7223 */ /* 0x000fe200000000d9 */
[----:B---3--:R-:W-:Y:S01]  /*7e10*/  FADD R64, R169, R68 ;  /* 0x00000044a9407221 */ /* 0x008fe20000000000 */
[----:B------:R-:W-:Y:S01]  /*7e20*/  FADD R65, R0, R3 ;  /* 0x0000000300417221 */ /* 0x000fe20000000000 */
[CC--:B------:R-:W-:Y:S01]  /*7e30*/  FFMA R67, R68.reuse, R3.reuse, R62 ;  /* 0x0000000344437223 */ /* 0x0c0fe2000000003e */
[----:B------:R-:W3:Y:S01]  /*7e40*/  I2F.U16 R71, R71 ;  /* 0x0000004700477306 */ /* 0x000ee20000101000 */
[----:B------:R-:W-:Y:S01]  /*7e50*/  FFMA R66, R68, R68, R171 ;  /* 0x0000004444427223 */ /* 0x000fe200000000ab */
[----:B------:R-:W-:Y:S01]  /*7e60*/  FFMA R3, R3, R3, R60 ;  /* 0x0000000303037223 */ /* 0x000fe2000000003c */
[----:B--2---:R-:W-:Y:S01]  /*7e70*/  FADD R169, R64, R69 ;  /* 0x0000004540a97221 */ /* 0x004fe20000000000 */
[----:B------:R-:W-:Y:S01]  /*7e80*/  FADD R0, R65, R4 ;  /* 0x0000000441007221 */ /* 0x000fe20000000000 */
[CC--:B------:R-:W-:Y:S01]  /*7e90*/  FFMA R60, R69.reuse, R4.reuse, R67 ;  /* 0x00000004453c7223 */ /* 0x0c0fe20000000043 */
[----:B------:R-:W-:Y:S01]  /*7ea0*/  FFMA R171, R69, R69, R66 ;  /* 0x0000004545ab7223 */ /* 0x000fe20000000042 */
[----:B------:R-:W-:Y:S01]  /*7eb0*/  FFMA R4, R4, R4, R3 ;  /* 0x0000000404047223 */ /* 0x000fe20000000003 */
[----:B------:R-:W2:Y:S01]  /*7ec0*/  I2F.U16 R72, R72 ;  /* 0x0000004800487306 */ /* 0x000ea20000101000 */
[----:B0-----:R-:W-:Y:S01]  /*7ed0*/  FADD R62, R169, R70 ;  /* 0x00000046a93e7221 */ /* 0x001fe20000000000 */
[----:B------:R-:W-:Y:S01]  /*7ee0*/  FADD R3, R0, R5 ;  /* 0x0000000500037221 */ /* 0x000fe20000000000 */
[CC--:B------:R-:W-:Y:S01]  /*7ef0*/  FFMA R65, R70.reuse, R5.reuse, R60 ;  /* 0x0000000546417223 */ /* 0x0c0fe2000000003c */
[----:B------:R-:W-:Y:S01]  /*7f00*/  FFMA R64, R70, R70, R171 ;  /* 0x0000004646407223 */ /* 0x000fe200000000ab */
[----:B------:R-:W-:Y:S01]  /*7f10*/  FFMA R5, R5, R5, R4 ;  /* 0x0000000505057223 */ /* 0x000fe20000000004 */
[----:B------:R-:W-:Y:S01]  /*7f20*/  FADD R4, R3, R6 ;  /* 0x0000000603047221 */ /* 0x000fe20000000000 */
[----:B---3--:R-:W-:Y:S01]  /*7f30*/  FADD R67, R62, R71 ;  /* 0x000000473e437221 */ /* 0x008fe20000000000 */
[----:B------:R-:W0:Y:S01]  /*7f40*/  I2F.U16 R7, R14 ;  /* 0x0000000e00077306 */ /* 0x000e220000101000 */
[CC--:B------:R-:W-:Y:S01]  /*7f50*/  FFMA R60, R71.reuse, R6.reuse, R65 ;  /* 0x00000006473c7223 */ /* 0x0c0fe20000000041 */
[----:B------:R-:W-:Y:S01]  /*7f60*/  FFMA R69, R71, R71, R64 ;  /* 0x0000004747457223 */ /* 0x000fe20000000040 */
[----:B------:R-:W-:Y:S01]  /*7f70*/  FFMA R6, R6, R6, R5 ;  /* 0x0000000606067223 */ /* 0x000fe20000000005 */
[----:B--2---:R-:W-:-:S04]  /*7f80*/  FADD R62, R67, R72 ;  /* 0x00000048433e7221 */ /* 0x004fc80000000000 */
[----:B------:R-:W2:Y:S01]  /*7f90*/  I2F.U16 R73, R73 ;  /* 0x0000004900497306 */ /* 0x000ea20000101000 */
[----:B------:R-:W-:Y:S01]  /*7fa0*/  FFMA R64, R72, R72, R69 ;  /* 0x0000004848407223 */ /* 0x000fe20000000045 */
[----:B0-----:R-:W-:-:S06]  /*7fb0*/  FADD R3, R4, R7 ;  /* 0x0000000704037221 */ /* 0x001fcc0000000000 */
[----:B------:R-:W0:Y:S01]  /*7fc0*/  I2F.U16 R74, R74 ;  /* 0x0000004a004a7306 */ /* 0x000e220000101000 */
[-C--:B------:R-:W-:Y:S01]  /*7fd0*/  FFMA R5, R72, R7.reuse, R60 ;  /* 0x0000000748057223 */ /* 0x080fe2000000003c */
[----:B------:R-:W-:Y:S01]  /*7fe0*/  FFMA R7, R7, R7, R6 ;  /* 0x0000000707077223 */ /* 0x000fe20000000006 */
[----:B------:R-:W-:Y:S01]  /*7ff0*/  FADD R4, R3, R8 ;  /* 0x0000000803047221 */ /* 0x000fe20000000000 */
[----:B--2---:R-:W-:-:S04]  /*8000*/  FADD R65, R62, R73 ;  /* 0x000000493e417221 */ /* 0x004fc80000000000 */
[----:B------:R-:W2:Y:S01]  /*8010*/  I2F.U16 R75, R75 ;  /* 0x0000004b004b7306 */ /* 0x000ea20000101000 */
[CC--:B------:R-:W-:Y:S01]  /*8020*/  FFMA R6, R73.reuse, R8.reuse, R5 ;  /* 0x0000000849067223 */ /* 0x0c0fe20000000005 */
[----:B------:R-:W-:Y:S01]  /*8030*/  FFMA R67, R73, R73, R64 ;  /* 0x0000004949437223 */ /* 0x000fe20000000040 */
[----:B------:R-:W-:Y:S01]  /*8040*/  FFMA R8, R8, R8, R7 ;  /* 0x0000000808087223 */ /* 0x000fe20000000007 */
[----:B------:R-:W-:Y:S01]  /*8050*/  FADD R5, R4, R9 ;  /* 0x0000000904057221 */ /* 0x000fe20000000000 */
[----:B0-----:R-:W-:-:S03]  /*8060*/  FADD R60, R65, R74 ;  /* 0x0000004a413c7221 */ /* 0x001fc60000000000 */
[----:B------:R-:W0:Y:S01]  /*8070*/  I2F.U16 R76, R76 ;  /* 0x0000004c004c7306 */ /* 0x000e220000101000 */
[CC--:B------:R-:W-:Y:S01]  /*8080*/  FFMA R7, R74.reuse, R9.reuse, R6 ;  /* 0x000000094a077223 */ /* 0x0c0fe20000000006 */
[----:B------:R-:W-:Y:S01]  /*8090*/  FFMA R62, R74, R74, R67 ;  /* 0x0000004a4a3e7223 */ /* 0x000fe20000000043 */
[----:B------:R-:W-:Y:S01]  /*80a0*/  FFMA R9, R9, R9, R8 ;  /* 0x0000000909097223 */ /* 0x000fe20000000008 */
[----:B------:R-:W-:Y:S01]  /*80b0*/  FADD R4, R5, R10 ;  /* 0x0000000a05047221 */ /* 0x000fe20000000000 */
[----:B--2---:R-:W-:-:S03]  /*80c0*/  FADD R65, R60, R75 ;  /* 0x0000004b3c417221 */ /* 0x004fc60000000000 */
        /* <DEDUP_REMOVED lines=336> */
[----:B0-----:R-:W-:-:S04]  /*95d0*/  FADD R24, R23, R130 ;  /* 0x0000008217187221 */ /* 0x001fc80000000000 */
[----:B------:R-:W0:Y:S01]  /*95e0*/  I2F.U16 R131, R131 ;  /* 0x0000008300837306 */ /* 0x000e220000101000 */
[----:B------:R-:W-:Y:S01]  /*95f0*/  FFMA R26, R130, R130, R25 ;  /* 0x00000082821a7223 */ /* 0x000fe20000000019 */
[----:B--2---:R-:W-:-:S06]  /*9600*/  FADD R19, R20, R61 ;  /* 0x0000003d14137221 */ /* 0x004fcc0000000000 */
[----:B------:R-:W2:Y:S01]  /*9610*/  I2F.U16 R2, R177 ;  /* 0x000000b100027306 */ /* 0x000ea20000101000 */
[-C--:B------:R-:W-:Y:S01]  /*9620*/  FFMA R21, R130, R61.reuse, R22 ;  /* 0x0000003d82157223 */ /* 0x080fe20000000016 */
[----:B------:R-:W-:Y:S01]  /*9630*/  FFMA R61, R61, R61, R168 ;  /* 0x0000003d3d3d7223 */ /* 0x000fe200000000a8 */
[----:B0-----:R-:W-:-:S05]  /*9640*/  FADD R23, R24, R131 ;  /* 0x0000008318177221 */ /* 0x001fca0000000000 */
        /* <DEDUP_REMOVED lines=188> */
[----:B-1----:R-:W-:Y:S01]  /*a210*/  I2FP.F32.U32 R10, UR4 ;  /* 0x00000004000a7c45 */ /* 0x002fe20008201000 */
[----:B0-----:R-:W-:-:S04]  /*a220*/  FADD R7, R7, R158 ;  /* 0x0000009e07077221 */ /* 0x001fc80000000000 */
[----:B------:R-:W0:Y:S01]  /*a230*/  I2F.U16 R12, R159 ;  /* 0x0000009f000c7306 */ /* 0x000e220000101000 */
[----:B------:R-:W-:Y:S01]  /*a240*/  FFMA R9, R158, R158, R9 ;  /* 0x0000009e9e097223 */ /* 0x000fe20000000009 */
[----:B--2---:R-:W-:-:S06]  /*a250*/  FADD R3, R3, R204 ;  /* 0x000000cc03037221 */ /* 0x004fcc0000000000 */
[----:B------:R-:W1:Y:S01]  /*a260*/  I2F.U16 R0, R205 ;  /* 0x000000cd00007306 */ /* 0x000e620000101000 */
[-C--:B------:R-:W-:Y:S01]  /*a270*/  FFMA R17, R204, R204.reuse, R17 ;  /* 0x000000cccc117223 */ /* 0x080fe20000000011 */
[----:B------:R-:W-:Y:S01]  /*a280*/  FFMA R5, R158, R204, R5 ;  /* 0x000000cc9e057223 */ /* 0x000fe20000000005 */
[----:B0-----:R-:W-:-:S05]  /*a290*/  FADD R7, R7, R12 ;  /* 0x0000000c07077221 */ /* 0x001fca0000000000 */
[----:B------:R-:W0:Y:S01]  /*a2a0*/  I2F.U16 R160, R160 ;  /* 0x000000a000a07306 */ /* 0x000e220000101000 */
[----:B------:R-:W-:Y:S01]  /*a2b0*/  FFMA R9, R12, R12, R9 ;  /* 0x0000000c0c097223 */ /* 0x000fe20000000009 */
[----:B-1----:R-:W-:-:S06]  /*a2c0*/  FADD R3, R3, R0 ;  /* 0x0000000003037221 */ /* 0x002fcc0000000000 */
        /* <DEDUP_REMOVED lines=17> */
[----:B0-----:R-:W-:Y:S01]  /*a3e0*/  FADD R7, R7, R6 ;  /* 0x0000000607077221 */ /* 0x001fe20000000000 */
[----:B------:R-:W-:-:S03]  /*a3f0*/  FFMA R9, R6, R6, R9 ;  /* 0x0000000606097223 */ /* 0x000fc60000000009 */
[----:B------:R-:W-:Y:S01]  /*a400*/  FMUL R14, R7, R7 ;  /* 0x00000007070e7220 */ /* 0x000fe20000400000 */
[----:B-1----:R-:W-:Y:S01]  /*a410*/  FADD R8, R3, R208 ;  /* 0x000000d003087221 */ /* 0x002fe20000000000 */
[----:B------:R-:W-:Y:S02]  /*a420*/  FFMA R17, R208, R208, R17 ;  /* 0x000000d0d0117223 */ /* 0x000fe40000000011 */
[----:B------:R-:W-:Y:S01]  /*a430*/  FFMA R9, R9, R10, -R14 ;  /* 0x0000000a09097223 */ /* 0x000fe2000000080e */
[----:B------:R-:W-:Y:S01]  /*a440*/  FFMA R2, R6, R208, R5 ;  /* 0x000000d006027223 */ /* 0x000fe20000000005 */
[-C--:B------:R-:W-:Y:S01]  /*a450*/  FMUL R16, R8, R8.reuse ;  /* 0x0000000808107220 */ /* 0x080fe20000400000 */
[----:B------:R-:W-:-:S03]  /*a460*/  FMUL R7, R7, R8 ;  /* 0x0000000807077220 */ /* 0x000fc60000400000 */
[-C--:B------:R-:W-:Y:S01]  /*a470*/  FFMA R16, R17, R10.reuse, -R16 ;  /* 0x0000000a11107223 */ /* 0x080fe20000000810 */
[----:B------:R-:W-:-:S03]  /*a480*/  FFMA R2, R2, R10, -R7 ;  /* 0x0000000a02027223 */ /* 0x000fc60000000807 */
[----:B------:R-:W-:-:S04]  /*a490*/  FMUL R0, R9, R16 ;  /* 0x0000001009007220 */ /* 0x000fc80000400000 */
[----:B------:R-:W-:Y:S01]  /*a4a0*/  VIADD R3, R0, 0xf3000000 ;  /* 0xf300000000037836 */ /* 0x000fe20000000000 */
[----:B------:R0:W1:Y:S04]  /*a4b0*/  MUFU.RSQ R9, R0 ;  /* 0x0000000000097308 */ /* 0x0000680000001400 */
[----:B------:R-:W-:-:S13]  /*a4c0*/  ISETP.GT.U32.AND P0, PT, R3, 0x727fffff, PT ;  /* 0x727fffff0300780c */ /* 0x000fda0003f04070 */
[----:B01----:R-:W-:Y:S05]  /*a4d0*/  @!P0 BRA `(.L_x_98) ;  /* 0x00000000000c8947 */ /* 0x003fea0003800000 */
[----:B------:R-:W-:-:S07]  /*a4e0*/  MOV R8, 0xa500 ;  /* 0x0000a50000087802 */ /* 0x000fce0000000f00 */
[----:B------:R-:W-:Y:S05]  /*a4f0*/  CALL.REL.NOINC `($__internal_1_$__cuda_sm20_sqrt_rn_f32_slowpath) ;  /* 0x0000001400607944 */ /* 0x000fea0003c00000 */
[----:B------:R-:W-:Y:S05]  /*a500*/  BRA `(.L_x_99) ;  /* 0x0000000000107947 */ /* 0x000fea0003800000 */
.L_x_98:
[----:B------:R-:W-:Y:S01]  /*a510*/  FMUL.FTZ R3, R0, R9 ;  /* 0x0000000900037220 */ /* 0x000fe20000410000 */
[----:B------:R-:W-:-:S03]  /*a520*/  FMUL.FTZ R4, R9, 0.5 ;  /* 0x3f00000009047820 */ /* 0x000fc60000410000 */
[----:B------:R-:W-:-:S04]  /*a530*/  FFMA R0, -R3, R3, R0 ;  /* 0x0000000303007223 */ /* 0x000fc80000000100 */
[----:B------:R-:W-:-:S07]  /*a540*/  FFMA R3, R0, R4, R3 ;  /* 0x0000000400037223 */ /* 0x000fce0000000003 */
.L_x_99:
[----:B------:R-:W-:Y:S05]  /*a550*/  BSYNC.RECONVERGENT B0 ;  /* 0x0000000000007941 */ /* 0x000fea0003800200 */
.L_x_97:
[----:B------:R-:W0:Y:S01]  /*a560*/  MUFU.RCP R0, R3 ;  /* 0x0000000300007308 */ /* 0x000e220000001000 */
[----:B------:R-:W-:Y:S07]  /*a570*/  BSSY.RECONVERGENT B0, `(.L_x_100) ;  /* 0x000000a000007945 */ /* 0x000fee0003800200 */
[----:B------:R-:W1:Y:S01]  /*a580*/  FCHK P0, R2, R3 ;  /* 0x0000000302007302 */ /* 0x000e620000000000 */
[----:B0-----:R-:W-:-:S04]  /*a590*/  FFMA R5, R0, -R3, 1 ;  /* 0x3f80000000057423 */ /* 0x001fc80000000803 */
[----:B------:R-:W-:-:S04]  /*a5a0*/  FFMA R5, R0, R5, R0 ;  /* 0x0000000500057223 */ /* 0x000fc80000000000 */
[----:B------:R-:W-:-:S04]  /*a5b0*/  FFMA R0, R2, R5, RZ ;  /* 0x0000000502007223 */ /* 0x000fc800000000ff */
[----:B------:R-:W-:-:S04]  /*a5c0*/  FFMA R4, R0, -R3, R2 ;  /* 0x8000000300047223 */ /* 0x000fc80000000002 */
[----:B------:R-:W-:Y:S01]  /*a5d0*/  FFMA R0, R5, R4, R0 ;  /* 0x0000000405007223 */ /* 0x000fe20000000000 */
[----:B-1----:R-:W-:Y:S06]  /*a5e0*/  @!P0 BRA `(.L_x_101) ;  /* 0x0000000000088947 */ /* 0x002fec0003800000 */
[----:B------:R-:W-:-:S07]  /*a5f0*/  MOV R8, 0xa610 ;  /* 0x0000a61000087802 */ /* 0x000fce0000000f00 */
[----:B------:R-:W-:Y:S05]  /*a600*/  CALL.REL.NOINC `($__internal_2_$__cuda_sm3x_div_rn_noftz_f32_slowpath) ;  /* 0x0000001400747944 */ /* 0x000fea0003c00000 */
.L_x_101:
[----:B------:R-:W-:Y:S05]  /*a610*/  BSYNC.RECONVERGENT B0 ;  /* 0x0000000000007941 */ /* 0x000fea0003800200 */
.L_x_100:
[----:B------:R-:W0:Y:S02]  /*a620*/  LDCU UR4, c[0x0][0x390] ;  /* 0x00007200ff0477ac */ /* 0x000e240008000800 */
[----:B0-----:R-:W-:-:S13]  /*a630*/  ISETP.NE.AND P0, PT, RZ, UR4, PT ;  /* 0x00000004ff007c0c */ /* 0x001fda000bf05270 */
[----:B------:R-:W-:Y:S05]  /*a640*/  @!P0 EXIT ;  /* 0x000000000000894d */ /* 0x000fea0003800000 */
[----:B------:R-:W0:Y:S01]  /*a650*/  S2R R3, SR_TID.X ;  /* 0x0000000000037919 */ /* 0x000e220000002100 */
[----:B------:R-:W0:Y:S01]  /*a660*/  LDC R14, c[0x0][0x360] ;  /* 0x0000d800ff0e7b82 */ /* 0x000e220000000800 */
[----:B------:R-:W-:Y:S01]  /*a670*/  UISETP.GE.U32.AND UP0, UPT, UR4, 0x8, UPT ;  /* 0x000000080400788c */ /* 0x000fe2000bf06070 */
[----:B------:R-:W-:Y:S01]  /*a680*/  HFMA2 R16, -RZ, RZ, 0, 0 ;  /* 0x00000000ff107431 */ /* 0x000fe200000001ff */
[----:B------:R-:W1:Y:S01]  /*a690*/  S2R R2, SR_TID.Y ;  /* 0x0000000000027919 */ /* 0x000e620000002200 */
[----:B------:R-:W-:Y:S01]  /*a6a0*/  ULOP3.LUT UR5, UR4, 0x7, URZ, 0xc0, !UPT ;  /* 0x0000000704057892 */ /* 0x000fe2000f8ec0ff */
[----:B------:R-:W2:Y:S03]  /*a6b0*/  LDCU.64 UR8, c[0x0][0x358] ;  /* 0x00006b00ff0877ac */ /* 0x000ea60008000a00 */
[----:B------:R-:W0:Y:S08]  /*a6c0*/  S2UR UR6, SR_CTAID.X ;  /* 0x00000000000679c3 */ /* 0x000e300000002500 */
[----:B------:R-:W1:Y:S08]  /*a6d0*/  S2UR UR7, SR_CTAID.Y ;  /* 0x00000000000779c3 */ /* 0x000e700000002600 */
[----:B------:R-:W1:Y:S01]  /*a6e0*/  LDC R19, c[0x0][0x364] ;  /* 0x0000d900ff137b82 */ /* 0x000e620000000800 */
[----:B0-----:R-:W-:-:S02]  /*a6f0*/  IMAD R14, R14, UR6, R3 ;  /* 0x000000060e0e7c24 */ /* 0x001fc4000f8e0203 */
[----:B-1----:R-:W-:Y:S01]  /*a700*/  IMAD R15, R19, UR7, R2 ;  /* 0x00000007130f7c24 */ /* 0x002fe2000f8e0202 */
[----:B--2---:R-:W-:Y:S06]  /*a710*/  BRA.U !UP0, `(.L_x_102) ;  /* 0x0000000508d07547 */ /* 0x004fec000b800000 */
[----:B------:R-:W0:Y:S01]  /*a720*/  LDC R4, c[0x0][0x394] ;  /* 0x0000e500ff047b82 */ /* 0x000e220000000800 */
[----:B------:R-:W-:Y:S01]  /*a730*/  ULOP3.LUT UR4, UR4, 0xfffffff8, URZ, 0xc0, !UPT ;  /* 0xfffffff804047892 */ /* 0x000fe2000f8ec0ff */
[----:B------:R-:W-:-:S03]  /*a740*/  MOV R27, RZ ;  /* 0x000000ff001b7202 */ /* 0x000fc60000000f00 */
[----:B------:R-:W-:Y:S02]  /*a750*/  UIADD3 UR6, UPT, UPT, -UR4, URZ, URZ ;  /* 0x000000ff04067290 */ /* 0x000fe4000fffe1ff */
[----:B------:R-:W-:Y:S02]  /*a760*/  MOV R16, UR4 ;  /* 0x0000000400107c02 */ /* 0x000fe40008000f00 */
[----:B0-----:R-:W-:Y:S01]  /*a770*/  IADD3 R2, PT, PT, R2, R4, RZ ;  /* 0x0000000402027210 */ /* 0x001fe20007ffe0ff */
[C-C-:B------:R-:W-:Y:S01]  /*a780*/  IMAD R3, R4.reuse, 0x7, R15.reuse ;  /* 0x0000000704037824 */ /* 0x140fe200078e020f */
[C---:B------:R-:W-:Y:S01]  /*a790*/  LEA R13, R4.reuse, R15, 0x1 ;  /* 0x0000000f040d7211 */ /* 0x040fe200078e08ff */
[C-C-:B------:R-:W-:Y:S02]  /*a7a0*/  IMAD R5, R4.reuse, 0x6, R15.reuse ;  /* 0x0000000604057824 */ /* 0x140fe400078e020f */
[----:B------:R-:W-:Y:S02]  /*a7b0*/  IMAD R19, R19, UR7, R2 ;  /* 0x0000000713137c24 */ /* 0x000fe4000f8e0202 */
[----:B------:R-:W-:-:S02]  /*a7c0*/  IMAD R7, R4, 0x5, R15 ;  /* 0x0000000504077824 */ /* 0x000fc400078e020f */
[C-C-:B------:R-:W-:Y:S02]  /*a7d0*/  IMAD R9, R4.reuse, 0x4, R15.reuse ;  /* 0x0000000404097824 */ /* 0x140fe400078e020f */
[C---:B------:R-:W-:Y:S02]  /*a7e0*/  IMAD R11, R4.reuse, 0x3, R15 ;  /* 0x00000003040b7824 */ /* 0x040fe400078e020f */
[-C--:B------:R-:W-:Y:S02]  /*a7f0*/  IMAD R17, R4, R4.reuse, RZ ;  /* 0x0000000404117224 */ /* 0x080fe400078e02ff */
[-CC-:B------:R-:W-:Y:S02]  /*a800*/  IMAD R18, R3, R4.reuse, R14.reuse ;  /* 0x0000000403127224 */ /* 0x180fe400078e020e */
[-CC-:B------:R-:W-:Y:S02]  /*a810*/  IMAD R20, R5, R4.reuse, R14.reuse ;  /* 0x0000000405147224 */ /* 0x180fe400078e020e */
[----:B------:R-:W-:-:S02]  /*a820*/  IMAD R21, R7, R4, R14 ;  /* 0x0000000407157224 */ /* 0x000fc400078e020e */
[-CC-:B------:R-:W-:Y:S02]  /*a830*/  IMAD R22, R9, R4.reuse, R14.reuse ;  /* 0x0000000409167224 */ /* 0x180fe400078e020e */
[-CC-:B------:R-:W-:Y:S02]  /*a840*/  IMAD R23, R11, R4.reuse, R14.reuse ;  /* 0x000000040b177224 */ /* 0x180fe400078e020e */
[-CC-:B------:R-:W-:Y:S02]  /*a850*/  IMAD R24, R13, R4.reuse, R14.reuse ;  /* 0x000000040d187224 */ /* 0x180fe400078e020e */
[-CC-:B------:R-:W-:Y:S02]  /*a860*/  IMAD R19, R19, R4.reuse, R14.reuse ;  /* 0x0000000413137224 */ /* 0x180fe400078e020e */
[----:B------:R-:W-:-:S07]  /*a870*/  IMAD R25, R15, R4, R14 ;  /* 0x000000040f197224 */ /* 0x000fce00078e020e */
.L_x_103:
[----:B0-----:R-:W0:Y:S02]  /*a880*/  LDC.64 R2, c[0x0][0x388] ;  /* 0x0000e200ff027b82 */ /* 0x001e240000000a00 */
[----:B0-----:R-:W-:-:S05]  /*a890*/  IMAD.WIDE.U32 R12, R27, 0x4, R2 ;  /* 0x000000041b0c7825 */ /* 0x001fca00078e0002 */
[----:B------:R-:W2:Y:S04]  /*a8a0*/  LDG.E R5, desc[UR8][R12.64+0x4] ;  /* 0x000004080c057981 */ /* 0x000ea8000c1e1900 */
[----:B------:R-:W3:Y:S01]  /*a8b0*/  LDG.E R3, desc[UR8][R12.64] ;  /* 0x000000080c037981 */ /* 0x000ee2000c1e1900 */
[----:B--2---:R-:W-:-:S04]  /*a8c0*/  FSETP.GEU.AND P0, PT, R0, R5, PT ;  /* 0x000000050000720b */ /* 0x004fc80003f0e000 */
[----:B---3--:R-:W-:-:S13]  /*a8d0*/  FSETP.LTU.OR P0, PT, R0, R3, P0 ;  /* 0x000000030000720b */ /* 0x008fda0000709400 */
[----:B------:R-:W0:Y:S02]  /*a8e0*/  @!P0 LDC.64 R2, c[0x0][0x380] ;  /* 0x0000e000ff028b82 */ /* 0x000e240000000a00 */
[----:B0-----:R-:W-:-:S05]  /*a8f0*/  @!P0 IMAD.WIDE.U32 R2, R25, 0x8, R2 ;  /* 0x0000000819028825 */ /* 0x001fca00078e0002 */
[----:B------:R-:W2:Y:S02]  /*a900*/  @!P0 LDG.E.64 R4, desc[UR8][R2.64] ;  /* 0x0000000802048981 */ /* 0x000ea4000c1e1b00 */
[----:B--2---:R-:W-:-:S04]  /*a910*/  @!P0 IADD3 R8, P1, PT, R4, 0x1, RZ ;  /* 0x0000000104088810 */ /* 0x004fc80007f3e0ff */
[----:B------:R-:W-:-:S05]  /*a920*/  @!P0 IADD3.X R9, PT, PT, RZ, R5, RZ, P1, !PT ;  /* 0x00000005ff098210 */ /* 0x000fca0000ffe4ff */
[----:B------:R0:W-:Y:S04]  /*a930*/  @!P0 STG.E.64 desc[UR8][R2.64], R8 ;  /* 0x0000000802008986 */ /* 0x0001e8000c101b08 */
[----:B------:R-:W2:Y:S04]  /*a940*/  LDG.E R7, desc[UR8][R12.64+0xc] ;  /* 0x00000c080c077981 */ /* 0x000ea8000c1e1900 */
[----:B------:R-:W3:Y:S01]  /*a950*/  LDG.E R5, desc[UR8][R12.64+0x8] ;  /* 0x000008080c057981 */ /* 0x000ee2000c1e1900 */
[----:B--2---:R-:W-:-:S04]  /*a960*/  FSETP.GEU.AND P0, PT, R0, R7, PT ;  /* 0x000000070000720b */ /* 0x004fc80003f0e000 */
[----:B---3--:R-:W-:-:S13]  /*a970*/  FSETP.LTU.OR P0, PT, R0, R5, P0 ;  /* 0x000000050000720b */ /* 0x008fda0000709400 */
[----:B------:R-:W1:Y:S02]  /*a980*/  @!P0 LDC.64 R4, c[0x0][0x380] ;  /* 0x0000e000ff048b82 */ /* 0x000e640000000a00 */
[----:B-1----:R-:W-:-:S05]  /*a990*/  @!P0 IMAD.WIDE.U32 R4, R19, 0x8, R4 ;  /* 0x0000000813048825 */ /* 0x002fca00078e0004 */
[----:B------:R-:W2:Y:S02]  /*a9a0*/  @!P0 LDG.E.64 R6, desc[UR8][R4.64] ;  /* 0x0000000804068981 */ /* 0x000ea4000c1e1b00 */
[----:B--2---:R-:W-:-:S04]  /*a9b0*/  @!P0 IADD3 R10, P1, PT, R6, 0x1, RZ ;  /* 0x00000001060a8810 */ /* 0x004fc80007f3e0ff */
[----:B------:R-:W-:-:S05]  /*a9c0*/  @!P0 IADD3.X R11, PT, PT, RZ, R7, RZ, P1, !PT ;  /* 0x00000007ff0b8210 */ /* 0x000fca0000ffe4ff */
[----:B------:R1:W-:Y:S04]  /*a9d0*/  @!P0 STG.E.64 desc[UR8][R4.64], R10 ;  /* 0x0000000a04008986 */ /* 0x0003e8000c101b08 */
[----:B------:R-:W2:Y:S04]  /*a9e0*/  LDG.E R7, desc[UR8][R12.64+0x14] ;  /* 0x000014080c077981 */ /* 0x000ea8000c1e1900 */
[----:B0-----:R-:W3:Y:S01]  /*a9f0*/  LDG.E R3, desc[UR8][R12.64+0x10] ;  /* 0x000010080c037981 */ /* 0x001ee2000c1e1900 */
        /* <DEDUP_REMOVED lines=9> */
[----:B-1----:R-:W3:Y:S01]  /*aa90*/  LDG.E R5, desc[UR8][R12.64+0x18] ;  /* 0x000018080c057981 */ /* 0x002ee2000c1e1900 */
[----:B--2---:R-:W-:-:S04]  /*aaa0*/  FSETP.GEU.AND P0, PT, R0, R7, PT ;  /* 0x000000070000720b */ /* 0x004fc80003f0e000 */
[----:B---3--:R-:W-:-:S13]  /*aab0*/  FSETP.LTU.OR P0, PT, R0, R5, P0 ;  /* 0x000000050000720b */ /* 0x008fda0000709400 */
[----:B------:R-:W1:Y:S02]  /*aac0*/  @!P0 LDC.64 R4, c[0x0][0x380] ;  /* 0x0000e000ff048b82 */ /* 0x000e640000000a00 */
[----:B-1----:R-:W-:-:S05]  /*aad0*/  @!P0 IMAD.WIDE.U32 R4, R23, 0x8, R4 ;  /* 0x0000000817048825 */ /* 0x002fca00078e0004 */
[----:B------:R-:W2:Y:S02]  /*aae0*/  @!P0 LDG.E.64 R6, desc[UR8][R4.64] ;  /* 0x0000000804068981 */ /* 0x000ea4000c1e1b00 */
[----:B--2---:R-:W-:-:S05]  /*aaf0*/  @!P0 IADD3 R10, P1, PT, R6, 0x1, RZ ;  /* 0x00000001060a8810 */ /* 0x004fca0007f3e0ff */
[----:B------:R-:W-:-:S05]  /*ab00*/  @!P0 IMAD.X R11, RZ, RZ, R7, P1 ;  /* 0x000000ffff0b8224 */ /* 0x000fca00008e0607 */
        /* <DEDUP_REMOVED lines=37> */
[----:B------:R-:W2:Y:S01]  /*ad60*/  @!P0 LDG.E.64 R6, desc[UR8][R4.64] ;  /* 0x0000000804068981 */ /* 0x000ea2000c1e1b00 */
[----:B------:R-:W-:Y:S01]  /*ad70*/  UIADD3 UR6, UPT, UPT, UR6, 0x8, URZ ;  /* 0x0000000806067890 */ /* 0x000fe2000fffe0ff */
[----:B------:R-:W-:Y:S01]  /*ad80*/  VIADD R27, R27, 0x10 ;  /* 0x000000101b1b7836 */ /* 0x000fe20000000000 */
[C---:B------:R-:W-:Y:S01]  /*ad90*/  LEA R25, R17.reuse, R25, 0x3 ;  /* 0x0000001911197211 */ /* 0x040fe200078e18ff */
[C---:B------:R-:W-:Y:S01]  /*ada0*/  IMAD R22, R17.reuse, 0x8, R22 ;  /* 0x0000000811167824 */ /* 0x040fe200078e0216 */
[----:B------:R-:W-:Y:S01]  /*adb0*/  UISETP.NE.AND UP0, UPT, UR6, URZ, UPT ;  /* 0x000000ff0600728c */ /* 0x000fe2000bf05270 */
[C---:B------:R-:W-:Y:S02]  /*adc0*/  LEA R19, R17.reuse, R19, 0x3 ;  /* 0x0000001311137211 */ /* 0x040fe400078e18ff */
[C---:B------:R-:W-:Y:S02]  /*add0*/  LEA R24, R17.reuse, R24, 0x3 ;  /* 0x0000001811187211 */ /* 0x040fe400078e18ff */
[----:B------:R-:W-:-:S02]  /*ade0*/  LEA R23, R17, R23, 0x3 ;  /* 0x0000001711177211 */ /* 0x000fc400078e18ff */
[C---:B------:R-:W-:Y:S02]  /*adf0*/  LEA R21, R17.reuse, R21, 0x3 ;  /* 0x0000001511157211 */ /* 0x040fe400078e18ff */
[C---:B------:R-:W-:Y:S02]  /*ae00*/  LEA R20, R17.reuse, R20, 0x3 ;  /* 0x0000001411147211 */ /* 0x040fe400078e18ff */
[----:B------:R-:W-:Y:S02]  /*ae10*/  LEA R18, R17, R18, 0x3 ;  /* 0x0000001211127211 */ /* 0x000fe400078e18ff */
[----:B--2---:R-:W-:-:S04]  /*ae20*/  @!P0 IADD3 R6, P1, PT, R6, 0x1, RZ ;  /* 0x0000000106068810 */ /* 0x004fc80007f3e0ff */
[----:B------:R-:W-:-:S05]  /*ae30*/  @!P0 IADD3.X R7, PT, PT, RZ, R7, RZ, P1, !PT ;  /* 0x00000007ff078210 */ /* 0x000fca0000ffe4ff */
[----:B------:R0:W-:Y:S01]  /*ae40*/  @!P0 STG.E.64 desc[UR8][R4.64], R6 ;  /* 0x0000000604008986 */ /* 0x0001e2000c101b08 */
[----:B------:R-:W-:Y:S05]  /*ae50*/  BRA.U UP0, `(.L_x_103) ;  /* 0xfffffff900887547 */ /* 0x000fea000b83ffff */
.L_x_102:
[----:B------:R-:W-:-:S13]  /*ae60*/  ISETP.NE.AND P0, PT, RZ, UR5, PT ;  /* 0x00000005ff007c0c */ /* 0x000fda000bf05270 */
[----:B------:R-:W-:Y:S05]  /*ae70*/  @!P0 EXIT ;  /* 0x000000000000894d */ /* 0x000fea0003800000 */
[----:B------:R-:W1:Y:S01]  /*ae80*/  LDC R17, c[0x0][0x390] ;  /* 0x0000e400ff117b82 */ /* 0x000e620000000800 */
[----:B------:R-:W-:Y:S01]  /*ae90*/  UISETP.GE.U32.AND UP0, UPT, UR5, 0x4, UPT ;  /* 0x000000040500788c */ /* 0x000fe2000bf06070 */
[----:B-1----:R-:W-:-:S04]  /*aea0*/  LOP3.LUT R19, R17, 0x3, RZ, 0xc0, !PT ;  /* 0x0000000311137812 */ /* 0x002fc800078ec0ff */
[----:B------:R-:W-:-:S04]  /*aeb0*/  ISETP.NE.AND P1, PT, R19, RZ, PT ;  /* 0x000000ff1300720c */ /* 0x000fc80003f25270 */
[----:B------:R-:W-:Y:S09]  /*aec0*/  BRA.U !UP0, `(.L_x_104) ;  /* 0x0000000508047547 */ /* 0x000ff2000b800000 */
[----:B------:R-:W1:Y:S01]  /*aed0*/  LDC.64 R12, c[0x0][0x388] ;  /* 0x0000e200ff0c7b82 */ /* 0x000e620000000a00 */
[----:B0-----:R-:W-:-:S05]  /*aee0*/  SHF.L.U32 R3, R16, 0x1, RZ ;  /* 0x0000000110037819 */ /* 0x001fca00000006ff */
[----:B-1----:R-:W-:-:S05]  /*aef0*/  IMAD.WIDE.U32 R2, R3, 0x4, R12 ;  /* 0x0000000403027825 */ /* 0x002fca00078e000c */
[----:B------:R-:W2:Y:S04]  /*af00*/  LDG.E R7, desc[UR8][R2.64+0x4] ;  /* 0x0000040802077981 */ /* 0x000ea8000c1e1900 */
[----:B------:R-:W3:Y:S01]  /*af10*/  LDG.E R5, desc[UR8][R2.64] ;  /* 0x0000000802057981 */ /* 0x000ee2000c1e1900 */
[----:B--2---:R-:W-:-:S04]  /*af20*/  FSETP.GEU.AND P0, PT, R0, R7, PT ;  /* 0x000000070000720b */ /* 0x004fc80003f0e000 */
[----:B---3--:R-:W-:-:S13]  /*af30*/  FSETP.LTU.OR P0, PT, R0, R5, P0 ;  /* 0x000000050000720b */ /* 0x008fda0000709400 */
[----:B------:R-:W0:Y:S08]  /*af40*/  @!P0 LDC R6, c[0x0][0x394] ;  /* 0x0000e500ff068b82 */ /* 0x000e300000000800 */
[----:B------:R-:W1:Y:S01]  /*af50*/  @!P0 LDC.64 R4, c[0x0][0x380] ;  /* 0x0000e000ff048b82 */ /* 0x000e620000000a00 */
[----:B0-----:R-:W-:-:S04]  /*af60*/  @!P0 IMAD R7, R16, R6, R15 ;  /* 0x0000000610078224 */ /* 0x001fc800078e020f */
[----:B------:R-:W-:-:S04]  /*af70*/  @!P0 IMAD R7, R7, R6, R14 ;  /* 0x0000000607078224 */ /* 0x000fc800078e020e */
[----:B-1----:R-:W-:-:S05]  /*af80*/  @!P0 IMAD.WIDE.U32 R4, R7, 0x8, R4 ;  /* 0x0000000807048825 */ /* 0x002fca00078e0004 */
[----:B------:R-:W2:Y:S01]  /*af90*/  @!P0 LDG.E.64 R6, desc[UR8][R4.64] ;  /* 0x0000000804068981 */ /* 0x000ea2000c1e1b00 */
[----:B------:R-:W-:-:S05]  /*afa0*/  VIADD R8, R16, 0x1 ;  /* 0x0000000110087836 */ /* 0x000fca0000000000 */
[----:B------:R-:W-:-:S05]  /*afb0*/  SHF.L.U32 R3, R8, 0x1, RZ ;  /* 0x0000000108037819 */ /* 0x000fca00000006ff */
[----:B------:R-:W-:Y:S01]  /*afc0*/  IMAD.WIDE.U32 R2, R3, 0x4, R12 ;  /* 0x0000000403027825 */ /* 0x000fe200078e000c */
[----:B--2---:R-:W-:-:S04]  /*afd0*/  @!P0 IADD3 R10, P2, PT, R6, 0x1, RZ ;  /* 0x00000001060a8810 */ /* 0x004fc80007f5e0ff */
[----:B------:R-:W-:-:S05]  /*afe0*/  @!P0 IADD3.X R11, PT, PT, RZ, R7, RZ, P2, !PT ;  /* 0x00000007ff0b8210 */ /* 0x000fca00017fe4ff */
[----:B------:R0:W-:Y:S04]  /*aff0*/  @!P0 STG.E.64 desc[UR8][R4.64], R10 ;  /* 0x0000000a04008986 */ /* 0x0001e8000c101b08 */
[----:B------:R-:W2:Y:S04]  /*b000*/  LDG.E R9, desc[UR8][R2.64+0x4] ;  /* 0x0000040802097981 */ /* 0x000ea8000c1e1900 */
[----:B------:R-:W3:Y:S01]  /*b010*/  LDG.E R7, desc[UR8][R2.64] ;  /* 0x0000000802077981 */ /* 0x000ee2000c1e1900 */
[----:B--2---:R-:W-:-:S04]  /*b020*/  FSETP.GEU.AND P0, PT, R0, R9, PT ;  /* 0x000000090000720b */ /* 0x004fc80003f0e000 */
[----:B---3--:R-:W-:-:S13]  /*b030*/  FSETP.LTU.OR P0, PT, R0, R7, P0 ;  /* 0x000000070000720b */ /* 0x008fda0000709400 */
[----:B------:R-:W1:Y:S08]  /*b040*/  @!P0 LDC R18, c[0x0][0x394] ;  /* 0x0000e500ff128b82 */ /* 0x000e700000000800 */
[----:B------:R-:W2:Y:S01]  /*b050*/  @!P0 LDC.64 R6, c[0x0][0x380] ;  /* 0x0000e000ff068b82 */ /* 0x000ea20000000a00 */
[----:B-1----:R-:W-:-:S04]  /*b060*/  @!P0 IMAD R9, R8, R18, R15 ;  /* 0x0000001208098224 */ /* 0x002fc800078e020f */
[----:B------:R-:W-:-:S04]  /*b070*/  @!P0 IMAD R9, R9, R18, R14 ;  /* 0x0000001209098224 */ /* 0x000fc800078e020e */
[----:B--2---:R-:W-:-:S05]  /*b080*/  @!P0 IMAD.WIDE.U32 R6, R9, 0x8, R6 ;  /* 0x0000000809068825 */ /* 0x004fca00078e0006 */
[----:B------:R-:W0:Y:S01]  /*b090*/  @!P0 LDG.E.64 R8, desc[UR8][R6.64] ;  /* 0x0000000806088981 */ /* 0x000e22000c1e1b00 */
[----:B------:R-:W-:-:S04]  /*b0a0*/  IADD3 R18, PT, PT, R16, 0x2, RZ ;  /* 0x0000000210127810 */ /* 0x000fc80007ffe0ff */
[----:B------:R-:W-:-:S05]  /*b0b0*/  SHF.L.U32 R3, R18, 0x1, RZ ;  /* 0x0000000112037819 */ /* 0x000fca00000006ff */
[----:B------:R-:W-:Y:S01]  /*b0c0*/  IMAD.WIDE.U32 R2, R3, 0x4, R12 ;  /* 0x0000000403027825 */ /* 0x000fe200078e000c */
[----:B0-----:R-:W-:-:S05]  /*b0d0*/  @!P0 IADD3 R10, P2, PT, R8, 0x1, RZ ;  /* 0x00000001080a8810 */ /* 0x001fca0007f5e0ff */
[----:B------:R-:W-:-:S05]  /*b0e0*/  @!P0 IMAD.X R11, RZ, RZ, R9, P2 ;  /* 0x000000ffff0b8224 */ /* 0x000fca00010e0609 */
        /* <DEDUP_REMOVED lines=14> */
[----:B0-----:R-:W-:-:S04]  /*b1d0*/  @!P0 IADD3 R10, P2, PT, R8, 0x1, RZ ;  /* 0x00000001080a8810 */ /* 0x001fc80007f5e0ff */
        /* <DEDUP_REMOVED lines=12> */
[----:B------:R-:W-:Y:S01]  /*b2a0*/  VIADD R16, R16, 0x4 ;  /* 0x0000000410107836 */ /* 0x000fe20000000000 */
[----:B0-----:R-:W-:-:S04]  /*b2b0*/  @!P0 IADD3 R4, P2, PT, R8, 0x1, RZ ;  /* 0x0000000108048810 */ /* 0x001fc80007f5e0ff */
[----:B------:R-:W-:-:S05]  /*b2c0*/  @!P0 IADD3.X R5, PT, PT, RZ, R9, RZ, P2, !PT ;  /* 0x00000009ff058210 */ /* 0x000fca00017fe4ff */
[----:B------:R1:W-:Y:S04]  /*b2d0*/  @!P0 STG.E.64 desc[UR8][R6.64], R4 ;  /* 0x0000000406008986 */ /* 0x0003e8000c101b08 */
.L_x_104:
[----:B------:R-:W-:Y:S05]  /*b2e0*/  @!P1 EXIT ;  /* 0x000000000000994d */ /* 0x000fea0003800000 */
[----:B------:R-:W-:Y:S02]  /*b2f0*/  ISETP.NE.AND P0, PT, R19, 0x1, PT ;  /* 0x000000011300780c */ /* 0x000fe40003f05270 */
[----:B0-----:R-:W-:-:S04]  /*b300*/  LOP3.LUT R2, R17, 0x1, RZ, 0xc0, !PT ;  /* 0x0000000111027812 */ /* 0x001fc800078ec0ff */
[----:B------:R-:W-:-:S07]  /*b310*/  ISETP.NE.U32.AND P1, PT, R2, 0x1, PT ;  /* 0x000000010200780c */ /* 0x000fce0003f25070 */
[----:B------:R-:W-:Y:S06]  /*b320*/  @!P0 BRA `(.L_x_105) ;  /* 0x0000000000848947 */ /* 0x000fec0003800000 */
[----:B-1----:R-:W0:Y:S01]  /*b330*/  LDC.64 R4, c[0x0][0x388] ;  /* 0x0000e200ff047b82 */ /* 0x002e220000000a00 */
[----:B------:R-:W-:-:S05]  /*b340*/  SHF.L.U32 R7, R16, 0x1, RZ ;  /* 0x0000000110077819 */ /* 0x000fca00000006ff */
[----:B0-----:R-:W-:-:S05]  /*b350*/  IMAD.WIDE.U32 R6, R7, 0x4, R4 ;  /* 0x0000000407067825 */ /* 0x001fca00078e0004 */
        /* <DEDUP_REMOVED lines=10> */
[----:B------:R-:W-:-:S04]  /*b400*/  IADD3 R12, PT, PT, R16, 0x1, RZ ;  /* 0x00000001100c7810 */ /* 0x000fc80007ffe0ff */
[----:B------:R-:W-:Y:S02]  /*b410*/  SHF.L.U32 R7, R12, 0x1, RZ ;  /* 0x000000010c077819 */ /* 0x000fe400000006ff */
[----:B--2---:R-:W-:-:S04]  /*b420*/  @!P0 IADD3 R8, P2, PT, R2, 0x1, RZ ;  /* 0x0000000102088810 */ /* 0x004fc80007f5e0ff */
[----:B------:R-:W-:Y:S01]  /*b430*/  @!P0 IADD3.X R9, PT, PT, RZ, R3, RZ, P2, !PT ;  /* 0x00000003ff098210 */ /* 0x000fe200017fe4ff */
[----:B------:R-:W-:-:S04]  /*b440*/  IMAD.WIDE.U32 R2, R7, 0x4, R4 ;  /* 0x0000000407027825 */ /* 0x000fc800078e0004 */
        /* <DEDUP_REMOVED lines=10> */
[----:B------:R-:W2:Y:S01]  /*b4f0*/  @!P0 LDG.E.64 R6, desc[UR8][R4.64] ;  /* 0x0000000804068981 */ /* 0x000ea2000c1e1b00 */
[----:B------:R-:W-:Y:S02]  /*b500*/  IADD3 R16, PT, PT, R16, 0x2, RZ ;  /* 0x0000000210107810 */ /* 0x000fe40007ffe0ff */
[----:B--2---:R-:W-:-:S05]  /*b510*/  @!P0 IADD3 R6, P2, PT, R6, 0x1, RZ ;  /* 0x0000000106068810 */ /* 0x004fca0007f5e0ff */
[----:B------:R-:W-:-:S05]  /*b520*/  @!P0 IMAD.X R7, RZ, RZ, R7, P2 ;  /* 0x000000ffff078224 */ /* 0x000fca00010e0607 */
[----:B------:R0:W-:Y:S03]  /*b530*/  @!P0 STG.E.64 desc[UR8][R4.64], R6 ;  /* 0x0000000604008986 */ /* 0x0001e6000c101b08 */
.L_x_105:
[----:B------:R-:W-:Y:S05]  /*b540*/  @P1 EXIT ;  /* 0x000000000000194d */ /* 0x000fea0003800000 */
[----:B------:R-:W2:Y:S01]  /*b550*/  LDC.64 R2, c[0x0][0x388] ;  /* 0x0000e200ff027b82 */ /* 0x000ea20000000a00 */
[----:B01----:R-:W-:-:S05]  /*b560*/  SHF.L.U32 R5, R16, 0x1, RZ ;  /* 0x0000000110057819 */ /* 0x003fca00000006ff */
[----:B--2---:R-:W-:-:S05]  /*b570*/  IMAD.WIDE.U32 R2, R5, 0x4, R2 ;  /* 0x0000000405027825 */ /* 0x004fca00078e0002 */
[----:B------:R-:W2:Y:S04]  /*b580*/  LDG.E R7, desc[UR8][R2.64+0x4] ;  /* 0x0000040802077981 */ /* 0x000ea8000c1e1900 */
[----:B------:R-:W3:Y:S01]  /*b590*/  LDG.E R5, desc[UR8][R2.64] ;  /* 0x0000000802057981 */ /* 0x000ee2000c1e1900 */
[----:B--2---:R-:W-:-:S04]  /*b5a0*/  FSETP.GEU.AND P0, PT, R0, R7, PT ;  /* 0x000000070000720b */ /* 0x004fc80003f0e000 */
[----:B---3--:R-:W-:-:S13]  /*b5b0*/  FSETP.LTU.OR P0, PT, R0, R5, P0 ;  /* 0x000000050000720b */ /* 0x008fda0000709400 */
[----:B------:R-:W-:Y:S05]  /*b5c0*/  @P0 EXIT ;  /* 0x000000000000094d */ /* 0x000fea0003800000 */
[----:B------:R-:W0:Y:S01]  /*b5d0*/  LDCU UR4, c[0x0][0x394] ;  /* 0x00007280ff0477ac */ /* 0x000e220008000800 */
[----:B------:R-:W1:Y:S01]  /*b5e0*/  LDC.64 R2, c[0x0][0x380] ;  /* 0x0000e000ff027b82 */ /* 0x000e620000000a00 */
[----:B0-----:R-:W-:-:S04]  /*b5f0*/  IMAD R15, R16, UR4, R15 ;  /* 0x00000004100f7c24 */ /* 0x001fc8000f8e020f */
[----:B------:R-:W-:-:S04]  /*b600*/  IMAD R15, R15, UR4, R14 ;  /* 0x000000040f0f7c24 */ /* 0x000fc8000f8e020e */
[----:B-1----:R-:W-:-:S05]  /*b610*/  IMAD.WIDE.U32 R2, R15, 0x8, R2 ;  /* 0x000000080f027825 */ /* 0x002fca00078e0002 */
[----:B------:R-:W2:Y:S02]  /*b620*/  LDG.E.64 R4, desc[UR8][R2.64] ;  /* 0x0000000802047981 */ /* 0x000ea4000c1e1b00 */
[----:B--2---:R-:W-:-:S04]  /*b630*/  IADD3 R4, P0, PT, R4, 0x1, RZ ;  /* 0x0000000104047810 */ /* 0x004fc80007f1e0ff */
[----:B------:R-:W-:-:S05]  /*b640*/  IADD3.X R5, PT, PT, RZ, R5, RZ, P0, !PT ;  /* 0x00000005ff057210 */ /* 0x000fca00007fe4ff */
[----:B------:R-:W-:Y:S01]  /*b650*/  STG.E.64 desc[UR8][R2.64], R4 ;  /* 0x0000000402007986 */ /* 0x000fe2000c101b08 */
[----:B------:R-:W-:Y:S05]  /*b660*/  EXIT ;  /* 0x000000000000794d */ /* 0x000fea0003800000 */
        .weak           $__internal_0_$__cuda_sm20_div_u64
        .type           $__internal_0_$__cuda_sm20_div_u64,@function
        .size           $__internal_0_$__cuda_sm20_div_u64,($__internal_1_$__cuda_sm20_sqrt_rn_f32_slowpath - $__internal_0_$__cuda_sm20_div_u64)
$__internal_0_$__cuda_sm20_div_u64:
[----:B------:R-:W-:Y:S01]  /*b670*/  MOV R14, R17 ;  /* 0x00000011000e7202 */ /* 0x000fe20000000f00 */
[----:B------:R-:W-:-:S05]  /*b680*/  IMAD.MOV.U32 R15, RZ, RZ, R19 ;  /* 0x000000ffff0f7224 */ /* 0x000fca00078e0013 */
[----:B------:R-:W0:Y:S08]  /*b690*/  I2F.U64.RP R14, R14 ;  /* 0x0000000e000e7312 */ /* 0x000e300000309000 */
[----:B0-----:R-:W0:Y:S02]  /*b6a0*/  MUFU.RCP R10, R14 ;  /* 0x0000000e000a7308 */ /* 0x001e240000001000 */
[----:B0-----:R-:W-:-:S06]  /*b6b0*/  IADD3 R10, PT, PT, R10, 0x1ffffffe, RZ ;  /* 0x1ffffffe0a0a7810 */ /* 0x001fcc0007ffe0ff */
[----:B------:R-:W0:Y:S02]  /*b6c0*/  F2I.U64.TRUNC R10, R10 ;  /* 0x0000000a000a7311 */ /* 0x000e24000020d800 */
[----:B0-----:R-:W-:-:S04]  /*b6d0*/  IMAD.WIDE.U32 R12, R10, R17, RZ ;  /* 0x000000110a0c7225 */ /* 0x001fc800078e00ff */
[----:B------:R-:W-:Y:S01]  /*b6e0*/  IMAD R13, R10, R19, R13 ;  /* 0x000000130a0d7224 */ /* 0x000fe200078e020d */
[----:B------:R-:W-:-:S03]  /*b6f0*/  IADD3 R21, P0, PT, RZ, -R12, RZ ;  /* 0x8000000cff157210 */ /* 0x000fc60007f1e0ff */
[----:B------:R-:W-:Y:S02]  /*b700*/  IMAD R13, R11, R17, R13 ;  /* 0x000000110b0d7224 */ /* 0x000fe400078e020d */
[----:B------:R-:W-:-:S03]  /*b710*/  IMAD.HI.U32 R12, R10, R21, RZ ;  /* 0x000000150a0c7227 */ /* 0x000fc600078e00ff */
[----:B------:R-:W-:Y:S02]  /*b720*/  IADD3.X R23, PT, PT, RZ, ~R13, RZ, P0, !PT ;  /* 0x8000000dff177210 */ /* 0x000fe400007fe4ff */
[----:B------:R-:W-:-:S03]  /*b730*/  MOV R13, R10 ;  /* 0x0000000a000d7202 */ /* 0x000fc60000000f00 */
[-C--:B------:R-:W-:Y:S02]  /*b740*/  IMAD R15, R11, R23.reuse, RZ ;  /* 0x000000170b0f7224 */ /* 0x080fe400078e02ff */
[----:B------:R-:W-:-:S04]  /*b750*/  IMAD.WIDE.U32 R12, P0, R10, R23, R12 ;  /* 0x000000170a0c7225 */ /* 0x000fc8000780000c */
[----:B------:R-:W-:-:S04]  /*b760*/  IMAD.HI.U32 R23, R11, R23, RZ ;  /* 0x000000170b177227 */ /* 0x000fc800078e00ff */
[----:B------:R-:W-:-:S05]  /*b770*/  IMAD.HI.U32 R12, P1, R11, R21, R12 ;  /* 0x000000150b0c7227 */ /* 0x000fca000782000c */
[----:B------:R-:W-:Y:S02]  /*b780*/  IADD3 R13, P2, PT, R15, R12, RZ ;  /* 0x0000000c0f0d7210 */ /* 0x000fe40007f5e0ff */
[----:B------:R-:W-:-:S03]  /*b790*/  IADD3.X R12, PT, PT, R23, R11, RZ, P0, !PT ;  /* 0x0000000b170c7210 */ /* 0x000fc600007fe4ff */
[----:B------:R-:W-:Y:S01]  /*b7a0*/  IMAD.WIDE.U32 R10, R13, R17, RZ ;  /* 0x000000110d0a7225 */ /* 0x000fe200078e00ff */
[----:B------:R-:W-:-:S03]  /*b7b0*/  IADD3.X R15, PT, PT, RZ, RZ, R12, P2, P1 ;  /* 0x000000ffff0f7210 */ /* 0x000fc600017e240c */
[----:B------:R-:W-:Y:S01]  /*b7c0*/  IMAD R12, R13, R19, R11 ;  /* 0x000000130d0c7224 */ /* 0x000fe200078e020b */
[----:B------:R-:W-:-:S03]  /*b7d0*/  IADD3 R11, P0, PT, RZ, -R10, RZ ;  /* 0x8000000aff0b7210 */ /* 0x000fc60007f1e0ff */
[----:B------:R-:W-:Y:S02]  /*b7e0*/  IMAD R10, R15, R17, R12 ;  /* 0x000000110f0a7224 */ /* 0x000fe400078e020c */
[----:B------:R-:W-:-:S04]  /*b7f0*/  IMAD.HI.U32 R12, R13, R11, RZ ;  /* 0x0000000b0d0c7227 */ /* 0x000fc800078e00ff */
[----:B------:R-:W-:-:S04]  /*b800*/  IMAD.X R10, RZ, RZ, ~R10, P0 ;  /* 0x000000ffff0a7224 */ /* 0x000fc800000e0e0a */
[----:B------:R-:W-:-:S04]  /*b810*/  IMAD.WIDE.U32 R12, P0, R13, R10, R12 ;  /* 0x0000000a0d0c7225 */ /* 0x000fc8000780000c */
[C---:B------:R-:W-:Y:S02]  /*b820*/  IMAD R14, R15.reuse, R10, RZ ;  /* 0x0000000a0f0e7224 */ /* 0x040fe400078e02ff */
[----:B------:R-:W-:-:S04]  /*b830*/  IMAD.HI.U32 R13, P1, R15, R11, R12 ;  /* 0x0000000b0f0d7227 */ /* 0x000fc8000782000c */
[----:B------:R-:W-:Y:S02]  /*b840*/  HFMA2 R11, -RZ, RZ, 0, 0 ;  /* 0x00000000ff0b7431 */ /* 0x000fe400000001ff */
[----:B------:R-:W-:Y:S01]  /*b850*/  IMAD.HI.U32 R10, R15, R10, RZ ;  /* 0x0000000a0f0a7227 */ /* 0x000fe200078e00ff */
[----:B------:R-:W-:-:S04]  /*b860*/  IADD3 R13, P2, PT, R14, R13, RZ ;  /* 0x0000000d0e0d7210 */ /* 0x000fc80007f5e0ff */
[----:B------:R-:W-:Y:S01]  /*b870*/  IADD3.X R15, PT, PT, R10, R15, RZ, P0, !PT ;  /* 0x0000000f0a0f7210 */ /* 0x000fe200007fe4ff */
[----:B------:R-:W-:-:S03]  /*b880*/  IMAD.HI.U32 R10, R13, R16, RZ ;  /* 0x000000100d0a7227 */ /* 0x000fc600078e00ff */
[----:B------:R-:W-:Y:S01]  /*b890*/  IADD3.X R15, PT, PT, RZ, RZ, R15, P2, P1 ;  /* 0x000000ffff0f7210 */ /* 0x000fe200017e240f */
[----:B------:R-:W-:-:S04]  /*b8a0*/  IMAD.WIDE.U32 R10, R13, R18, R10 ;  /* 0x000000120d0a7225 */ /* 0x000fc800078e000a */
[C---:B------:R-:W-:Y:S02]  /*b8b0*/  IMAD R13, R15.reuse, R18, RZ ;  /* 0x000000120f0d7224 */ /* 0x040fe400078e02ff */
[----:B------:R-:W-:-:S04]  /*b8c0*/  IMAD.HI.U32 R10, P0, R15, R16, R10 ;  /* 0x000000100f0a7227 */ /* 0x000fc8000780000a */
[----:B------:R-:W-:Y:S01]  /*b8d0*/  IMAD.HI.U32 R12, R15, R18, RZ ;  /* 0x000000120f0c7227 */ /* 0x000fe200078e00ff */
[----:B------:R-:W-:-:S04]  /*b8e0*/  IADD3 R13, P1, PT, R13, R10, RZ ;  /* 0x0000000a0d0d7210 */ /* 0x000fc80007f3e0ff */
[----:B------:R-:W-:Y:S01]  /*b8f0*/  IADD3.X R12, PT, PT, R12, RZ, RZ, P0, !PT ;  /* 0x000000ff0c0c7210 */ /* 0x000fe200007fe4ff */
[----:B------:R-:W-:-:S03]  /*b900*/  IMAD.WIDE.U32 R10, R13, R17, RZ ;  /* 0x000000110d0a7225 */ /* 0x000fc600078e00ff */
[----:B------:R-:W-:Y:S01]  /*b910*/  IADD3.X R12, PT, PT, RZ, R12, RZ, P1, !PT ;  /* 0x0000000cff0c7210 */ /* 0x000fe20000ffe4ff */
[C---:B------:R-:W-:Y:S01]  /*b920*/  IMAD R11, R13.reuse, R19, R11 ;  /* 0x000000130d0b7224 */ /* 0x040fe200078e020b */
[----:B------:R-:W-:Y:S02]  /*b930*/  IADD3 R16, P1, PT, -R10, R16, RZ ;  /* 0x000000100a107210 */ /* 0x000fe40007f3e1ff */
[----:B------:R-:W-:Y:S01]  /*b940*/  IADD3 R10, PT, PT, R13, 0x1, RZ ;  /* 0x000000010d0a7810 */ /* 0x000fe20007ffe0ff */
[-C--:B------:R-:W-:Y:S01]  /*b950*/  IMAD R11, R12, R17.reuse, R11 ;  /* 0x000000110c0b7224 */ /* 0x080fe200078e020b */
[----:B------:R-:W-:-:S03]  /*b960*/  ISETP.GE.U32.AND P0, PT, R16, R17, PT ;  /* 0x000000111000720c */ /* 0x000fc60003f06070 */
[----:B------:R-:W-:Y:S01]  /*b970*/  IMAD.X R18, R18, 0x1, ~R11, P1 ;  /* 0x0000000112127824 */ /* 0x000fe200008e0e0b */
[----:B------:R-:W-:Y:S01]  /*b980*/  IADD3 R12, P1, PT, -R17, R16, RZ ;  /* 0x00000010110c7210 */ /* 0x000fe20007f3e1ff */
[----:B------:R-:W-:-:S03]  /*b990*/  IMAD.MOV.U32 R11, RZ, RZ, 0x0 ;  /* 0x00000000ff0b7424 */ /* 0x000fc600078e00ff */
[----:B------:R-:W-:Y:S02]  /*b9a0*/  ISETP.GE.U32.AND.EX P0, PT, R18, R19, PT, P0 ;  /* 0x000000131200720c */ /* 0x000fe40003f06100 */
[----:B------:R-:W-:Y:S02]  /*b9b0*/  IADD3.X R14, PT, PT, ~R19, R18, RZ, P1, !PT ;  /* 0x00000012130e7210 */ /* 0x000fe40000ffe5ff */
[----:B------:R-:W-:Y:S02]  /*b9c0*/  SEL R12, R12, R16, P0 ;  /* 0x000000100c0c7207 */ /* 0x000fe40000000000 */
[----:B------:R-:W-:Y:S02]  /*b9d0*/  SEL R14, R14, R18, P0 ;  /* 0x000000120e0e7207 */ /* 0x000fe40000000000 */
[----:B------:R-:W-:Y:S02]  /*b9e0*/  SEL R13, R10, R13, P0 ;  /* 0x0000000d0a0d7207 */ /* 0x000fe40000000000 */
[----:B------:R-:W-:-:S02]  /*b9f0*/  ISETP.GE.U32.AND P0, PT, R12, R17, PT ;  /* 0x000000110c00720c */ /* 0x000fc40003f06070 */
[----:B------:R-:W-:Y:S02]  /*ba00*/  ISETP.NE.U32.AND P1, PT, R17, RZ, PT ;  /* 0x000000ff1100720c */ /* 0x000fe40003f25070 */
[----:B------:R-:W-:Y:S02]  /*ba10*/  IADD3 R12, PT, PT, R13, 0x1, RZ ;  /* 0x000000010d0c7810 */ /* 0x000fe40007ffe0ff */
[----:B------:R-:W-:Y:S02]  /*ba20*/  ISETP.GE.U32.AND.EX P0, PT, R14, R19, PT, P0 ;  /* 0x000000130e00720c */ /* 0x000fe40003f06100 */
[----:B------:R-:W-:Y:S02]  /*ba30*/  MOV R10, R20 ;  /* 0x00000014000a7202 */ /* 0x000fe40000000f00 */
[----:B------:R-:W-:Y:S02]  /*ba40*/  ISETP.NE.AND.EX P1, PT, R19, RZ, PT, P1 ;  /* 0x000000ff1300720c */ /* 0x000fe40003f25310 */
[----:B------:R-:W-:-:S04]  /*ba50*/  SEL R12, R12, R13, P0 ;  /* 0x0000000d0c0c7207 */ /* 0x000fc80000000000 */
[----:B------:R-:W-:Y:S01]  /*ba60*/  SEL R12, R12, 0xffffffff, P1 ;  /* 0xffffffff0c0c7807 */ /* 0x000fe20000800000 */
[----:B------:R-:W-:Y:S06]  /*ba70*/  RET.REL.NODEC R10 `(_Z7pearsonPmPfjjjjjj) ;  /* 0xffffff440a607950 */ /* 0x000fec0003c3ffff */
        .weak           $__internal_1_$__cuda_sm20_sqrt_rn_f32_slowpath
        .type           $__internal_1_$__cuda_sm20_sqrt_rn_f32_slowpath,@function
        .size           $__internal_1_$__cuda_sm20_sqrt_rn_f32_slowpath,($__internal_2_$__cuda_sm3x_div_rn_noftz_f32_slowpath - $__internal_1_$__cuda_sm20_sqrt_rn_f32_slowpath)
$__internal_1_$__cuda_sm20_sqrt_rn_f32_slowpath:
[----:B------:R-:W-:-:S13]  /*ba80*/  LOP3.LUT P0, RZ, R0, 0x7fffffff, RZ, 0xc0, !PT ;  /* 0x7fffffff00ff7812 */ /* 0x000fda000780c0ff */
[----:B------:R-:W-:Y:S01]  /*ba90*/  @!P0 MOV R3, R0 ;  /* 0x0000000000038202 */ /* 0x000fe20000000f00 */
[----:B------:R-:W-:Y:S06]  /*baa0*/  @!P0 BRA `(.L_x_106) ;  /* 0x0000000000408947 */ /* 0x000fec0003800000 */
[----:B------:R-:W-:-:S13]  /*bab0*/  FSETP.GEU.FTZ.AND P0, PT, R0, RZ, PT ;  /* 0x000000ff0000720b */ /* 0x000fda0003f1e000 */
[----:B------:R-:W-:Y:S01]  /*bac0*/  @!P0 MOV R3, 0x7fffffff ;  /* 0x7fffffff00038802 */ /* 0x000fe20000000f00 */
[----:B------:R-:W-:Y:S06]  /*bad0*/  @!P0 BRA `(.L_x_106) ;  /* 0x0000000000348947 */ /* 0x000fec0003800000 */
[----:B------:R-:W-:-:S13]  /*bae0*/  FSETP.GTU.FTZ.AND P0, PT, |R0|, +INF , PT ;  /* 0x7f8000000000780b */ /* 0x000fda0003f1c200 */
[----:B------:R-:W-:Y:S01]  /*baf0*/  @P0 FADD.FTZ R3, R0, 1 ;  /* 0x3f80000000030421 */ /* 0x000fe20000010000 */
[----:B------:R-:W-:Y:S06]  /*bb00*/  @P0 BRA `(.L_x_106) ;  /* 0x0000000000280947 */ /* 0x000fec0003800000 */
[----:B------:R-:W-:-:S13]  /*bb10*/  FSETP.NEU.FTZ.AND P0, PT, |R0|, +INF , PT ;  /* 0x7f8000000000780b */ /* 0x000fda0003f1d200 */
[----:B------:R-:W-:-:S04]  /*bb20*/  @P0 FFMA R4, R0, 1.84467440737095516160e+19, RZ ;  /* 0x5f80000000040823 */ /* 0x000fc800000000ff */
[----:B------:R-:W0:Y:S02]  /*bb30*/  @P0 MUFU.RSQ R3, R4 ;  /* 0x0000000400030308 */ /* 0x000e240000001400 */
[----:B0-----:R-:W-:Y:S01]  /*bb40*/  @P0 FMUL.FTZ R5, R4, R3 ;  /* 0x0000000304050220 */ /* 0x001fe20000410000 */
[----:B------:R-:W-:Y:S01]  /*bb50*/  @P0 FMUL.FTZ R7, R3, 0.5 ;  /* 0x3f00000003070820 */ /* 0x000fe20000410000 */
[----:B------:R-:W-:Y:S02]  /*bb60*/  @!P0 MOV R3, R0 ;  /* 0x0000000000038202 */ /* 0x000fe40000000f00 */
[----:B------:R-:W-:-:S04]  /*bb70*/  @P0 FADD.FTZ R6, -R5, -RZ ;  /* 0x800000ff05060221 */ /* 0x000fc80000010100 */
[----:B------:R-:W-:-:S04]  /*bb80*/  @P0 FFMA R6, R5, R6, R4 ;  /* 0x0000000605060223 */ /* 0x000fc80000000004 */
[----:B------:R-:W-:-:S04]  /*bb90*/  @P0 FFMA R6, R6, R7, R5 ;  /* 0x0000000706060223 */ /* 0x000fc80000000005 */
[----:B------:R-:W-:-:S07]  /*bba0*/  @P0 FMUL.FTZ R3, R6, 2.3283064365386962891e-10 ;  /* 0x2f80000006030820 */ /* 0x000fce0000410000 */
.L_x_106:
[----:B------:R-:W-:Y:S01]  /*bbb0*/  MOV R4, R8 ;  /* 0x0000000800047202 */ /* 0x000fe20000000f00 */
[----:B------:R-:W-:-:S04]  /*bbc0*/  IMAD.MOV.U32 R5, RZ, RZ, 0x0 ;  /* 0x00000000ff057424 */ /* 0x000fc800078e00ff */
[----:B------:R-:W-:Y:S05]  /*bbd0*/  RET.REL.NODEC R4 `(_Z7pearsonPmPfjjjjjj) ;  /* 0xffffff4404087950 */ /* 0x000fea0003c3ffff */
        .weak           $__internal_2_$__cuda_sm3x_div_rn_noftz_f32_slowpath
        .type           $__internal_2_$__cuda_sm3x_div_rn_noftz_f32_slowpath,@function
        .size           $__internal_2_$__cuda_sm3x_div_rn_noftz_f32_slowpath,(.L_x_135 - $__internal_2_$__cuda_sm3x_div_rn_noftz_f32_slowpath)
$__internal_2_$__cuda_sm3x_div_rn_noftz_f32_slowpath:
[----:B------:R-:W-:Y:S01]  /*bbe0*/  SHF.R.U32.HI R4, RZ, 0x17, R3 ;  /* 0x00000017ff047819 */ /* 0x000fe20000011603 */
[----:B------:R-:W-:Y:S01]  /*bbf0*/  BSSY.RECONVERGENT B1, `(.L_x_107) ;  /* 0x0000063000017945 */ /* 0x000fe20003800200 */
[----:B------:R-:W-:Y:S02]  /*bc00*/  SHF.R.U32.HI R0, RZ, 0x17, R2 ;  /* 0x00000017ff007819 */ /* 0x000fe40000011602 */
[----:B------:R-:W-:Y:S02]  /*bc10*/  LOP3.LUT R10, R4, 0xff, RZ, 0xc0, !PT ;  /* 0x000000ff040a7812 */ /* 0x000fe400078ec0ff */
[----:B------:R-:W-:Y:S02]  /*bc20*/  LOP3.LUT R9, R0, 0xff, RZ, 0xc0, !PT ;  /* 0x000000ff00097812 */ /* 0x000fe400078ec0ff */
[----:B------:R-:W-:Y:S02]  /*bc30*/  IADD3 R6, PT, PT, R10, -0x1, RZ ;  /* 0xffffffff0a067810 */ /* 0x000fe40007ffe0ff */
[----:B------:R-:W-:-:S02]  /*bc40*/  IADD3 R5, PT, PT, R9, -0x1, RZ ;  /* 0xffffffff09057810 */ /* 0x000fc40007ffe0ff */
[----:B------:R-:W-:-:S04]  /*bc50*/  ISETP.GT.U32.AND P0, PT, R6, 0xfd, PT ;  /* 0x000000fd0600780c */ /* 0x000fc80003f04070 */
[----:B------:R-:W-:-:S13]  /*bc60*/  ISETP.GT.U32.OR P0, PT, R5, 0xfd, P0 ;  /* 0x000000fd0500780c */ /* 0x000fda0000704470 */
[----:B------:R-:W-:Y:S01]  /*bc70*/  @!P0 MOV R4, RZ ;  /* 0x000000ff00048202 */ /* 0x000fe20000000f00 */
[----:B------:R-:W-:Y:S06]  /*bc80*/  @!P0 BRA `(.L_x_108) ;  /* 0x0000000000608947 */ /* 0x000fec0003800000 */
[----:B------:R-:W-:Y:S02]  /*bc90*/  FSETP.GTU.FTZ.AND P1, PT, |R3|, +INF , PT ;  /* 0x7f8000000300780b */ /* 0x000fe40003f3c200 */
[----:B------:R-:W-:Y:S02]  /*bca0*/  FSETP.GTU.FTZ.AND P0, PT, |R2|, +INF , PT ;  /* 0x7f8000000200780b */ /* 0x000fe40003f1c200 */
[----:B------:R-:W-:Y:S02]  /*bcb0*/  MOV R0, R2 ;  /* 0x0000000200007202 */ /* 0x000fe40000000f00 */
[----:B------:R-:W-:-:S13]  /*bcc0*/  PLOP3.LUT P0, PT, P0, P1, PT, 0xf8, 0x8f ;  /* 0x00000000008f781c */ /* 0x000fda0000703f70 */
[----:B------:R-:W-:Y:S05]  /*bcd0*/  @P0 BRA `(.L_x_109) ;  /* 0x00000004004c0947 */ /* 0x000fea0003800000 */
[----:B------:R-:W-:-:S13]  /*bce0*/  LOP3.LUT P0, RZ, R3, 0x7fffffff, R2, 0xc8, !PT ;  /* 0x7fffffff03ff7812 */ /* 0x000fda000780c802 */
[----:B------:R-:W-:Y:S05]  /*bcf0*/  @!P0 BRA `(.L_x_110) ;  /* 0x00000004003c8947 */ /* 0x000fea0003800000 */
[C---:B------:R-:W-:Y:S02]  /*bd00*/  FSETP.NEU.FTZ.AND P2, PT, |R0|.reuse, +INF , PT ;  /* 0x7f8000000000780b */ /* 0x040fe40003f5d200 */
[----:B------:R-:W-:Y:S02]  /*bd10*/  FSETP.NEU.FTZ.AND P1, PT, |R3|, +INF , PT ;  /* 0x7f8000000300780b */ /* 0x000fe40003f3d200 */
[----:B------:R-:W-:-:S11]  /*bd20*/  FSETP.NEU.FTZ.AND P0, PT, |R0|, +INF , PT ;  /* 0x7f8000000000780b */ /* 0x000fd60003f1d200 */
[----:B------:R-:W-:Y:S05]  /*bd30*/  @!P1 BRA !P2, `(.L_x_110) ;  /* 0x00000004002c9947 */ /* 0x000fea0005000000 */
[----:B------:R-:W-:-:S04]  /*bd40*/  LOP3.LUT P2, RZ, R2, 0x7fffffff, RZ, 0xc0, !PT ;  /* 0x7fffffff02ff7812 */ /* 0x000fc8000784c0ff */
[----:B------:R-:W-:-:S13]  /*bd50*/  PLOP3.LUT P1, PT, P1, P2, PT, 0x2f, 0xf2 ;  /* 0x0000000000f2781c */ /* 0x000fda0000f24577 */
[----:B------:R-:W-:Y:S05]  /*bd60*/  @P1 BRA `(.L_x_111) ;  /* 0x0000000400181947 */ /* 0x000fea0003800000 */
[----:B------:R-:W-:-:S04]  /*bd70*/  LOP3.LUT P1, RZ, R3, 0x7fffffff, RZ, 0xc0, !PT ;  /* 0x7fffffff03ff7812 */ /* 0x000fc8000782c0ff */
[----:B------:R-:W-:-:S13]  /*bd80*/  PLOP3.LUT P0, PT, P0, P1, PT, 0x2f, 0xf2 ;  /* 0x0000000000f2781c */ /* 0x000fda0000702577 */
[----:B------:R-:W-:Y:S05]  /*bd90*/  @P0 BRA `(.L_x_112) ;  /* 0x0000000400000947 */ /* 0x000fea0003800000 */
[----:B------:R-:W-:Y:S02]  /*bda0*/  ISETP.GE.AND P0, PT, R5, RZ, PT ;  /* 0x000000ff0500720c */ /* 0x000fe40003f06270 */
[----:B------:R-:W-:-:S11]  /*bdb0*/  ISETP.GE.AND P1, PT, R6, RZ, PT ;  /* 0x000000ff0600720c */ /* 0x000fd60003f26270 */
[----:B------:R-:W-:Y:S01]  /*bdc0*/  @P0 IMAD.MOV.U32 R4, RZ, RZ, RZ ;  /* 0x000000ffff040224 */ /* 0x000fe200078e00ff */
[----:B------:R-:W-:Y:S01]  /*bdd0*/  @!P0 MOV R4, 0xffffffc0 ;  /* 0xffffffc000048802 */ /* 0x000fe20000000f00 */
[----:B------:R-:W-:Y:S01]  /*bde0*/  @!P0 FFMA R2, R0, 1.84467440737095516160e+19, RZ ;  /* 0x5f80000000028823 */ /* 0x000fe200000000ff */
[----:B------:R-:W-:Y:S02]  /*bdf0*/  @!P1 FFMA R3, R3, 1.84467440737095516160e+19, RZ ;  /* 0x5f80000003039823 */ /* 0x000fe400000000ff */
[----:B------:R-:W-:-:S07]  /*be00*/  @!P1 IADD3 R4, PT, PT, R4, 0x40, RZ ;  /* 0x0000004004049810 */ /* 0x000fce0007ffe0ff */
.L_x_108:
[----:B------:R-:W-:Y:S01]  /*be10*/  LEA R0, R10, 0xc0800000, 0x17 ;  /* 0xc08000000a007811 */ /* 0x000fe200078eb8ff */
[----:B------:R-:W-:Y:S03]  /*be20*/  BSSY.RECONVERGENT B2, `(.L_x_113) ;  /* 0x0000036000027945 */ /* 0x000fe60003800200 */
[----:B------:R-:W-:Y:S02]  /*be30*/  IADD3 R5, PT, PT, -R0, R3, RZ ;  /* 0x0000000300057210 */ /* 0x000fe40007ffe1ff */
[----:B------:R-:W-:Y:S02]  /*be40*/  IADD3 R3, PT, PT, R9, -0x7f, RZ ;  /* 0xffffff8109037810 */ /* 0x000fe40007ffe0ff */
[----:B------:R-:W0:Y:S01]  /*be50*/  MUFU.RCP R6, R5 ;  /* 0x0000000500067308 */ /* 0x000e220000001000 */
[----:B------:R-:W-:Y:S02]  /*be60*/  FADD.FTZ R7, -R5, -RZ ;  /* 0x800000ff05077221 */ /* 0x000fe40000010100 */
[C---:B------:R-:W-:Y:S01]  /*be70*/  IMAD R0, R3.reuse, -0x800000, R2 ;  /* 0xff80000003007824 */ /* 0x040fe200078e0202 */
[----:B------:R-:W-:-:S05]  /*be80*/  IADD3 R3, PT, PT, R3, 0x7f, -R10 ;  /* 0x0000007f03037810 */ /* 0x000fca0007ffe80a */
[----:B------:R-:W-:Y:S02]  /*be90*/  IMAD.IADD R3, R3, 0x1, R4 ;  /* 0x0000000103037824 */ /* 0x000fe400078e0204 */
[----:B0-----:R-:W-:-:S04]  /*bea0*/  FFMA R9, R6, R7, 1 ;  /* 0x3f80000006097423 */ /* 0x001fc80000000007 */
[----:B------:R-:W-:-:S04]  /*beb0*/  FFMA R11, R6, R9, R6 ;  /* 0x00000009060b7223 */ /* 0x000fc80000000006 */
[----:B------:R-:W-:-:S04]  /*bec0*/  FFMA R2, R0, R11, RZ ;  /* 0x0000000b00027223 */ /* 0x000fc800000000ff */
[----:B------:R-:W-:-:S04]  /*bed0*/  FFMA R9, R7, R2, R0 ;  /* 0x0000000207097223 */ /* 0x000fc80000000000 */
[----:B------:R-:W-:-:S04]  /*bee0*/  FFMA R6, R11, R9, R2 ;  /* 0x000000090b067223 */ /* 0x000fc80000000002 */
[----:B------:R-:W-:-:S04]  /*bef0*/  FFMA R7, R7, R6, R0 ;  /* 0x0000000607077223 */ /* 0x000fc80000000000 */
[----:B------:R-:W-:-:S05]  /*bf00*/  FFMA R2, R11, R7, R6 ;  /* 0x000000070b027223 */ /* 0x000fca0000000006 */
[----:B------:R-:W-:-:S04]  /*bf10*/  SHF.R.U32.HI R0, RZ, 0x17, R2 ;  /* 0x00000017ff007819 */ /* 0x000fc80000011602 */
[----:B------:R-:W-:-:S04]  /*bf20*/  LOP3.LUT R0, R0, 0xff, RZ, 0xc0, !PT ;  /* 0x000000ff00007812 */ /* 0x000fc800078ec0ff */
[----:B------:R-:W-:-:S04]  /*bf30*/  IADD3 R9, PT, PT, R0, R3, RZ ;  /* 0x0000000300097210 */ /* 0x000fc80007ffe0ff */
[----:B------:R-:W-:-:S04]  /*bf40*/  IADD3 R0, PT, PT, R9, -0x1, RZ ;  /* 0xffffffff09007810 */ /* 0x000fc80007ffe0ff */
[----:B------:R-:W-:-:S13]  /*bf50*/  ISETP.GE.U32.AND P0, PT, R0, 0xfe, PT ;  /* 0x000000fe0000780c */ /* 0x000fda0003f06070 */
[----:B------:R-:W-:Y:S05]  /*bf60*/  @!P0 BRA `(.L_x_114) ;  /* 0x0000000000808947 */ /* 0x000fea0003800000 */
[----:B------:R-:W-:-:S13]  /*bf70*/  ISETP.GT.AND P0, PT, R9, 0xfe, PT ;  /* 0x000000fe0900780c */ /* 0x000fda0003f04270 */
[----:B------:R-:W-:Y:S05]  /*bf80*/  @P0 BRA `(.L_x_115) ;  /* 0x00000000006c0947 */ /* 0x000fea0003800000 */
[----:B------:R-:W-:-:S13]  /*bf90*/  ISETP.GE.AND P0, PT, R9, 0x1, PT ;  /* 0x000000010900780c */ /* 0x000fda0003f06270 */
[----:B------:R-:W-:Y:S05]  /*bfa0*/  @P0 BRA `(.L_x_116) ;  /* 0x0000000000740947 */ /* 0x000fea0003800000 */
[----:B------:R-:W-:Y:S02]  /*bfb0*/  ISETP.GE.AND P0, PT, R9, -0x18, PT ;  /* 0xffffffe80900780c */ /* 0x000fe40003f06270 */
[----:B------:R-:W-:-:S11]  /*bfc0*/  LOP3.LUT R2, R2, 0x80000000, RZ, 0xc0, !PT ;  /* 0x8000000002027812 */ /* 0x000fd600078ec0ff */
[----:B------:R-:W-:Y:S05]  /*bfd0*/  @!P0 BRA `(.L_x_116) ;  /* 0x0000000000688947 */ /* 0x000fea0003800000 */
[-CC-:B------:R-:W-:Y:S01]  /*bfe0*/  FFMA.RZ R0, R11, R7.reuse, R6.reuse ;  /* 0x000000070b007223 */ /* 0x180fe2000000c006 */
[----:B------:R-:W-:Y:S01]  /*bff0*/  IADD3 R5, PT, PT, R9, 0x20, RZ ;  /* 0x0000002009057810 */ /* 0x000fe20007ffe0ff */
[-CC-:B------:R-:W-:Y:S01]  /*c000*/  FFMA.RM R3, R11, R7.reuse, R6.reuse ;  /* 0x000000070b037223 */ /* 0x180fe20000004006 */
[----:B------:R-:W-:Y:S02]  /*c010*/  ISETP.NE.AND P2, PT, R9, RZ, PT ;  /* 0x000000ff0900720c */ /* 0x000fe40003f45270 */
[----:B------:R-:W-:Y:S01]  /*c020*/  LOP3.LUT R4, R0, 0x7fffff, RZ, 0xc0, !PT ;  /* 0x007fffff00047812 */ /* 0x000fe200078ec0ff */
[----:B------:R-:W-:Y:S01]  /*c030*/  FFMA.RP R0, R11, R7, R6 ;  /* 0x000000070b007223 */ /* 0x000fe20000008006 */
[C---:B------:R-:W-:Y:S02]  /*c040*/  ISETP.NE.AND P1, PT, R9.reuse, RZ, PT ;  /* 0x000000ff0900720c */ /* 0x040fe40003f25270 */
[----:B------:R-:W-:Y:S02]  /*c050*/  LOP3.LUT R4, R4, 0x800000, RZ, 0xfc, !PT ;  /* 0x0080000004047812 */ /* 0x000fe400078efcff */
[----:B------:R-:W-:-:S02]  /*c060*/  IADD3 R6, PT, PT, -R9, RZ, RZ ;  /* 0x000000ff09067210 */ /* 0x000fc40007ffe1ff */
[----:B------:R-:W-:Y:S02]  /*c070*/  SHF.L.U32 R5, R4, R5, RZ ;  /* 0x0000000504057219 */ /* 0x000fe400000006ff */
[----:B------:R-:W-:Y:S02]  /*c080*/  FSETP.NEU.FTZ.AND P0, PT, R0, R3, PT ;  /* 0x000000030000720b */ /* 0x000fe40003f1d000 */
[----:B------:R-:W-:Y:S02]  /*c090*/  SEL R3, R6, RZ, P2 ;  /* 0x000000ff06037207 */ /* 0x000fe40001000000 */
[----:B------:R-:W-:Y:S02]  /*c0a0*/  ISETP.NE.AND P1, PT, R5, RZ, P1 ;  /* 0x000000ff0500720c */ /* 0x000fe40000f25270 */
[----:B------:R-:W-:Y:S02]  /*c0b0*/  SHF.R.U32.HI R3, RZ, R3, R4 ;  /* 0x00000003ff037219 */ /* 0x000fe40000011604 */
[----:B------:R-:W-:-:S02]  /*c0c0*/  PLOP3.LUT P0, PT, P0, P1, PT, 0xf8, 0x8f ;  /* 0x00000000008f781c */ /* 0x000fc40000703f70 */
[----:B------:R-:W-:Y:S02]  /*c0d0*/  SHF.R.U32.HI R5, RZ, 0x1, R3 ;  /* 0x00000001ff057819 */ /* 0x000fe40000011603 */
[----:B------:R-:W-:-:S04]  /*c0e0*/  SEL R0, RZ, 0x1, !P0 ;  /* 0x00000001ff007807 */ /* 0x000fc80004000000 */
[----:B------:R-:W-:-:S04]  /*c0f0*/  LOP3.LUT R0, R0, 0x1, R5, 0xf8, !PT ;  /* 0x0000000100007812 */ /* 0x000fc800078ef805 */
[----:B------:R-:W-:-:S05]  /*c100*/  LOP3.LUT R0, R0, R3, RZ, 0xc0, !PT ;  /* 0x0000000300007212 */ /* 0x000fca00078ec0ff */
[----:B------:R-:W-:-:S05]  /*c110*/  IMAD.IADD R5, R5, 0x1, R0 ;  /* 0x0000000105057824 */ /* 0x000fca00078e0200 */
[----:B------:R-:W-:Y:S01]  /*c120*/  LOP3.LUT R2, R5, R2, RZ, 0xfc, !PT ;  /* 0x0000000205027212 */ /* 0x000fe200078efcff */
[----:B------:R-:W-:Y:S06]  /*c130*/  BRA `(.L_x_116) ;  /* 0x0000000000107947 */ /* 0x000fec0003800000 */
.L_x_115:
[----:B------:R-:W-:-:S04]  /*c140*/  LOP3.LUT R2, R2, 0x80000000, RZ, 0xc0, !PT ;  /* 0x8000000002027812 */ /* 0x000fc800078ec0ff */
[----:B------:R-:W-:Y:S01]  /*c150*/  LOP3.LUT R2, R2, 0x7f800000, RZ, 0xfc, !PT ;  /* 0x7f80000002027812 */ /* 0x000fe200078efcff */
[----:B------:R-:W-:Y:S06]  /*c160*/  BRA `(.L_x_116) ;  /* 0x0000000000047947 */ /* 0x000fec0003800000 */
.L_x_114:
[----:B------:R-:W-:-:S07]  /*c170*/  LEA R2, R3, R2, 0x17 ;  /* 0x0000000203027211 */ /* 0x000fce00078eb8ff */
.L_x_116:
[----:B------:R-:W-:Y:S05]  /*c180*/  BSYNC.RECONVERGENT B2 ;  /* 0x0000000000027941 */ /* 0x000fea0003800200 */
.L_x_113:
[----:B------:R-:W-:Y:S05]  /*c190*/  BRA `(.L_x_117) ;  /* 0x0000000000207947 */ /* 0x000fea0003800000 */
.L_x_112:
[----:B------:R-:W-:-:S04]  /*c1a0*/  LOP3.LUT R2, R3, 0x80000000, R2, 0x48, !PT ;  /* 0x8000000003027812 */ /* 0x000fc800078e4802 */
[----:B------:R-:W-:Y:S01]  /*c1b0*/  LOP3.LUT R2, R2, 0x7f800000, RZ, 0xfc, !PT ;  /* 0x7f80000002027812 */ /* 0x000fe200078efcff */
[----:B------:R-:W-:Y:S06]  /*c1c0*/  BRA `(.L_x_117) ;  /* 0x0000000000147947 */ /* 0x000fec0003800000 */
.L_x_111:
[----:B------:R-:W-:Y:S01]  /*c1d0*/  LOP3.LUT R2, R3, 0x80000000, R2, 0x48, !PT ;  /* 0x8000000003027812 */ /* 0x000fe200078e4802 */
[----:B------:R-:W-:Y:S06]  /*c1e0*/  BRA `(.L_x_117) ;  /* 0x00000000000c7947 */ /* 0x000fec0003800000 */
.L_x_110:
[----:B------:R-:W0:Y:S01]  /*c1f0*/  MUFU.RSQ R2, -QNAN ;  /* 0xffc0000000027908 */ /* 0x000e220000001400 */
[----:B------:R-:W-:Y:S05]  /*c200*/  BRA `(.L_x_117) ;  /* 0x0000000000047947 */ /* 0x000fea0003800000 */
.L_x_109:
[----:B------:R-:W-:-:S07]  /*c210*/  FADD.FTZ R2, R0, R3 ;  /* 0x0000000300027221 */ /* 0x000fce0000010000 */
.L_x_117:
[----:B------:R-:W-:Y:S05]  /*c220*/  BSYNC.RECONVERGENT B1 ;  /* 0x0000000000017941 */ /* 0x000fea0003800200 */
.L_x_107:
[----:B------:R-:W-:Y:S01]  /*c230*/  HFMA2 R3, -RZ, RZ, 0, 0 ;  /* 0x00000000ff037431 */ /* 0x000fe200000001ff */
[----:B0-----:R-:W-:Y:S02]  /*c240*/  MOV R0, R2 ;  /* 0x0000000200007202 */ /* 0x001fe40000000f00 */
[----:B------:R-:W-:-:S04]  /*c250*/  MOV R2, R8 ;  /* 0x0000000800027202 */ /* 0x000fc80000000f00 */
[----:B------:R-:W-:Y:S05]  /*c260*/  RET.REL.NODEC R2 `(_Z7pearsonPmPfjjjjjj) ;  /* 0xffffff3c02647950 */ /* 0x000fea0003c3ffff */
.L_x_118:
[----:B------:R-:W-:-:S00]  /*c270*/  BRA `(.L_x_118) ;  /* 0xfffffffc00fc7947 */ /* 0x000fc0000383ffff */
[----:B------:R-:W-:-:S00]  /*c280*/  NOP ;  /* 0x0000000000007918 */ /* 0x000fc00000000000 */
[----:B------:R-:W-:-:S00]  /*c290*/  NOP ;  /* 0x0000000000007918 */ /* 0x000fc00000000000 */
[----:B------:R-:W-:-:S00]  /*c2a0*/  NOP ;  /* 0x0000000000007918 */ /* 0x000fc00000000000 */
[----:B------:R-:W-:-:S00]  /*c2b0*/  NOP ;  /* 0x0000000000007918 */ /* 0x000fc00000000000 */
[----:B------:R-:W-:-:S00]  /*c2c0*/  NOP ;  /* 0x0000000000007918 */ /* 0x000fc00000000000 */
[----:B------:R-:W-:-:S00]  /*c2d0*/  NOP ;  /* 0x0000000000007918 */ /* 0x000fc00000000000 */
[----:B------:R-:W-:-:S00]  /*c2e0*/  NOP ;  /* 0x0000000000007918 */ /* 0x000fc00000000000 */
[----:B------:R-:W-:-:S00]  /*c2f0*/  NOP ;  /* 0x0000000000007918 */ /* 0x000fc00000000000 */
.L_x_135:


//--------------------- .text._Z9reductionPmjjj   --------------------------
	.section	.text._Z9reductionPmjjj,"ax",@progbits
	.align	128
        .global         _Z9reductionPmjjj
        .type           _Z9reductionPmjjj,@function
        .size           _Z9reductionPmjjj,(.L_x_137 - _Z9reductionPmjjj)
        .other          _Z9reductionPmjjj,@"STO_CUDA_ENTRY STV_DEFAULT"
_Z9reductionPmjjj:
.text._Z9reductionPmjjj:
[----:B------:R-:W-:Y:S01]  /*0000*/  LDC R1, c[0x0][0x37c] ;  /* 0x0000df00ff017b82 */ /* 0x000fe20000000800 */
[----:B------:R-:W0:Y:S01]  /*0010*/  LDCU UR6, c[0x0][0x388] ;  /* 0x00007100ff0677ac */ /* 0x000e220008000800 */
[----:B------:R-:W1:Y:S01]  /*0020*/  S2R R4, SR_TID.X ;  /* 0x0000000000047919 */ /* 0x000e620000002100 */
[----:B------:R-:W2:Y:S01]  /*0030*/  LDCU UR4, c[0x0][0x390] ;  /* 0x00007200ff0477ac */ /* 0x000ea20008000800 */
[----:B------:R-:W3:Y:S01]  /*0040*/  S2R R0, SR_CTAID.X ;  /* 0x0000000000007919 */ /* 0x000ee20000002500 */
[----:B------:R-:W4:Y:S01]  /*0050*/  LDCU.64 UR10, c[0x0][0x358] ;  /* 0x00006b00ff0a77ac */ /* 0x000f220008000a00 */
[----:B0-----:R-:W-:-:S04]  /*0060*/  UISETP.NE.AND UP0, UPT, UR6, URZ, UPT ;  /* 0x000000ff0600728c */ /* 0x001fc8000bf05270 */
[----:B--2---:R-:W-:Y:S02]  /*0070*/  UISETP.LT.U32.OR UP0, UPT, UR4, 0x2, !UP0 ;  /* 0x000000020400788c */ /* 0x004fe4000c701470 */
[----:B-1----:R-:W-:-:S07]  /*0080*/  IMAD R4, R4, UR4, RZ ;  /* 0x0000000404047c24 */ /* 0x002fce000f8e02ff */
[----:B----4-:R-:W-:Y:S05]  /*0090*/  BRA.U UP0, `(.L_x_119) ;  /* 0x0000000900f47547 */ /* 0x010fea000b800000 */
[----:B------:R-:W-:Y:S02]  /*00a0*/  ULOP3.LUT UR7, UR6, 0x7, URZ, 0xc0, !UPT ;  /* 0x0000000706077892 */ /* 0x000fe4000f8ec0ff */
[----:B------:R-:W-:Y:S02]  /*00b0*/  ULOP3.LUT UR8, UR6, 0x3, URZ, 0xc0, !UPT ;  /* 0x0000000306087892 */ /* 0x000fe4000f8ec0ff */
[----:B------:R-:W-:Y:S02]  /*00c0*/  UIADD3 UR4, UPT, UPT, UR7, -0x1, URZ ;  /* 0xffffffff07047890 */ /* 0x000fe4000fffe0ff */
[----:B------:R-:W-:Y:S02]  /*00d0*/  ULOP3.LUT UR5, UR6, 0xfffffff8, URZ, 0xc0, !UPT ;  /* 0xfffffff806057892 */ /* 0x000fe4000f8ec0ff */
[----:B------:R-:W-:Y:S01]  /*00e0*/  UISETP.GE.U32.AND UP0, UPT, UR4, 0x3, UPT ;  /* 0x000000030400788c */ /* 0x000fe2000bf06070 */
[----:B------:R-:W-:-:S10]  /*00f0*/  UMOV UR9, 0x1 ;  /* 0x0000000100097882 */ /* 0x000fd40000000000 */
.L_x_125:
[----:B0-----:R-:W0:Y:S01]  /*0100*/  LDCU UR6, c[0x0][0x388] ;  /* 0x00007100ff0677ac */ /* 0x001e220008000800 */
[----:B------:R-:W-:Y:S01]  /*0110*/  IADD3 R5, PT, PT, R4, UR9, RZ ;  /* 0x0000000904057c10 */ /* 0x000fe2000fffe0ff */
[----:B-1----:R-:W1:Y:S01]  /*0120*/  LDCU UR4, c[0x0][0x390] ;  /* 0x00007200ff0477ac */ /* 0x002e620008000800 */
[----:B------:R-:W-:Y:S02]  /*0130*/  UIADD3 UR9, UPT, UPT, UR9, 0x1, URZ ;  /* 0x0000000109097890 */ /* 0x000fe4000fffe0ff */
[----:B0-----:R-:W-:Y:S02]  /*0140*/  UISETP.GE.U32.AND UP2, UPT, UR6, 0x8, UPT ;  /* 0x000000080600788c */ /* 0x001fe4000bf46070 */
[----:B-1----:R-:W-:-:S03]  /*0150*/  UISETP.NE.AND UP1, UPT, UR9, UR4, UPT ;  /* 0x000000040900728c */ /* 0x002fc6000bf25270 */
[----:B------:R-:W-:-:S04]  /*0160*/  UMOV UR4, URZ ;  /* 0x000000ff00047c82 */ /* 0x000fc80008000000 */
[----:B--2-4-:R-:W-:Y:S05]  /*0170*/  BRA.U !UP2, `(.L_x_120) ;  /* 0x000000050a5c7547 */ /* 0x014fea000b800000 */
[----:B------:R-:W0:Y:S01]  /*0180*/  LDC R7, c[0x0][0x38c] ;  /* 0x0000e300ff077b82 */ /* 0x000e220000000800 */
[----:B------:R-:W-:-:S07]  /*0190*/  UMOV UR4, URZ ;  /* 0x000000ff00047c82 */ /* 0x000fce0008000000 */
[----:B------:R-:W1:Y:S02]  /*01a0*/  LDC.64 R2, c[0x0][0x380] ;  /* 0x0000e000ff027b82 */ /* 0x000e640000000a00 */
.L_x_121:
[----:B0--3--:R-:W-:-:S04]  /*01b0*/  IMAD R6, R7, UR4, R0 ;  /* 0x0000000407067c24 */ /* 0x009fc8000f8e0200 */
[CC--:B--2---:R-:W-:Y:S02]  /*01c0*/  IMAD R9, R6.reuse, R7.reuse, R5 ;  /* 0x0000000706097224 */ /* 0x0c4fe400078e0205 */
[----:B------:R-:W-:Y:S02]  /*01d0*/  IMAD R11, R6, R7, R4 ;  /* 0x00000007060b7224 */ /* 0x000fe400078e0204 */
[----:B-1----:R-:W-:-:S04]  /*01e0*/  IMAD.WIDE.U32 R8, R9, 0x8, R2 ;  /* 0x0000000809087825 */ /* 0x002fc800078e0002 */
[----:B------:R-:W-:Y:S02]  /*01f0*/  IMAD.WIDE.U32 R10, R11, 0x8, R2 ;  /* 0x000000080b0a7825 */ /* 0x000fe400078e0002 */
[----:B------:R-:W2:Y:S04]  /*0200*/  LDG.E.64 R8, desc[UR10][R8.64] ;  /* 0x0000000a08087981 */ /* 0x000ea8000c1e1b00 */
[----:B------:R-:W2:Y:S01]  /*0210*/  LDG.E.64 R12, desc[UR10][R10.64] ;  /* 0x0000000a0a0c7981 */ /* 0x000ea2000c1e1b00 */
[----:B------:R-:W-:-:S05]  /*0220*/  IADD3 R6, PT, PT, R6, R7, RZ ;  /* 0x0000000706067210 */ /* 0x000fca0007ffe0ff */
[CC--:B------:R-:W-:Y:S02]  /*0230*/  IMAD R15, R6.reuse, R7.reuse, R5 ;  /* 0x00000007060f7224 */ /* 0x0c0fe400078e0205 */
[----:B------:R-:W-:Y:S01]  /*0240*/  IMAD R17, R6, R7, R4 ;  /* 0x0000000706117224 */ /* 0x000fe200078e0204 */
[----:B--2---:R-:W-:-:S04]  /*0250*/  IADD3 R18, P0, PT, R8, R12, RZ ;  /* 0x0000000c08127210 */ /* 0x004fc80007f1e0ff */
[----:B------:R-:W-:Y:S01]  /*0260*/  IADD3.X R19, PT, PT, R9, R13, RZ, P0, !PT ;  /* 0x0000000d09137210 */ /* 0x000fe200007fe4ff */
[----:B------:R-:W-:-:S04]  /*0270*/  IMAD.WIDE.U32 R12, R15, 0x8, R2 ;  /* 0x000000080f0c7825 */ /* 0x000fc800078e0002 */
[----:B------:R-:W-:Y:S01]  /*0280*/  IMAD.WIDE.U32 R14, R17, 0x8, R2 ;  /* 0x00000008110e7825 */ /* 0x000fe200078e0002 */
[----:B------:R0:W-:Y:S04]  /*0290*/  STG.E.64 desc[UR10][R10.64], R18 ;  /* 0x000000120a007986 */ /* 0x0001e8000c101b0a */
        /* <DEDUP_REMOVED lines=11> */
[----:B0-----:R-:W2:Y:S01]  /*0350*/  LDG.E.64 R10, desc[UR10][R16.64] ;  /* 0x0000000a100a7981 */ /* 0x001ea2000c1e1b00 */
        /* <DEDUP_REMOVED lines=11> */
[CC--:B-1----:R-:W-:Y:S02]  /*0410*/  IMAD R15, R6.reuse, R7.reuse, R5 ;  /* 0x00000007060f7224 */ /* 0x0c2fe400078e0205 */
        /* <DEDUP_REMOVED lines=9> */
[CC--:B0-----:R-:W-:Y:S02]  /*04b0*/  IMAD R17, R6.reuse, R7.reuse, R5 ;  /* 0x0000000706117224 */ /* 0x0c1fe400078e0205 */
        /* <DEDUP_REMOVED lines=16> */
[----:B------:R-:W3:Y:S04]  /*05c0*/  LDG.E.64 R8, desc[UR10][R8.64] ;  /* 0x0000000a08087981 */ /* 0x000ee8000c1e1b00 */
[----:B------:R-:W3:Y:S01]  /*05d0*/  LDG.E.64 R10, desc[UR10][R12.64] ;  /* 0x0000000a0c0a7981 */ /* 0x000ee2000c1e1b00 */
[----:B------:R-:W-:-:S05]  /*05e0*/  IADD3 R6, PT, PT, R6, R7, RZ ;  /* 0x0000000706067210 */ /* 0x000fca0007ffe0ff */
[CC--:B0-----:R-:W-:Y:S02]  /*05f0*/  IMAD R15, R6.reuse, R7.reuse, R5 ;  /* 0x00000007060f7224 */ /* 0x0c1fe400078e0205 */
[----:B------:R-:W-:Y:S01]  /*0600*/  IMAD R23, R6, R7, R4 ;  /* 0x0000000706177224 */ /* 0x000fe200078e0204 */
[----:B---3--:R-:W-:-:S04]  /*0610*/  IADD3 R18, P0, PT, R8, R10, RZ ;  /* 0x0000000a08127210 */ /* 0x008fc80007f1e0ff */
[----:B------:R-:W-:Y:S01]  /*0620*/  IADD3.X R19, PT, PT, R9, R11, RZ, P0, !PT ;  /* 0x0000000b09137210 */ /* 0x000fe200007fe4ff */
[----:B------:R-:W-:-:S04]  /*0630*/  IMAD.WIDE.U32 R10, R15, 0x8, R2 ;  /* 0x000000080f0a7825 */ /* 0x000fc800078e0002 */
[----:B------:R-:W-:Y:S01]  /*0640*/  IMAD.WIDE.U32 R14, R23, 0x8, R2 ;  /* 0x00000008170e7825 */ /* 0x000fe200078e0002 */
[----:B------:R2:W-:Y:S04]  /*0650*/  STG.E.64 desc[UR10][R12.64], R18 ;  /* 0x000000120c007986 */ /* 0x0005e8000c101b0a */
[----:B------:R-:W3:Y:S04]  /*0660*/  LDG.E.64 R10, desc[UR10][R10.64] ;  /* 0x0000000a0a0a7981 */ /* 0x000ee8000c1e1b00 */
[----:B------:R-:W3:Y:S01]  /*0670*/  LDG.E.64 R8, desc[UR10][R14.64] ;  /* 0x0000000a0e087981 */ /* 0x000ee2000c1e1b00 */
[----:B------:R-:W-:-:S04]  /*0680*/  UIADD3 UR4, UPT, UPT, UR4, 0x8, URZ ;  /* 0x0000000804047890 */ /* 0x000fc8000fffe0ff */
[----:B------:R-:W-:Y:S01]  /*0690*/  UISETP.NE.AND UP2, UPT, UR4, UR5, UPT ;  /* 0x000000050400728c */ /* 0x000fe2000bf45270 */
[----:B---3--:R-:W-:-:S04]  /*06a0*/  IADD3 R8, P0, PT, R10, R8, RZ ;  /* 0x000000080a087210 */ /* 0x008fc80007f1e0ff */
[----:B------:R-:W-:-:S05]  /*06b0*/  IADD3.X R9, PT, PT, R11, R9, RZ, P0, !PT ;  /* 0x000000090b097210 */ /* 0x000fca00007fe4ff */
[----:B------:R2:W-:Y:S01]  /*06c0*/  STG.E.64 desc[UR10][R14.64], R8 ;  /* 0x000000080e007986 */ /* 0x0005e2000c101b0a */
[----:B------:R-:W-:Y:S05]  /*06d0*/  BRA.U UP2, `(.L_x_121) ;  /* 0xfffffff902b47547 */ /* 0x000fea000b83ffff */
[----:B------:R-:W-:-:S05]  /*06e0*/  UMOV UR4, UR5 ;  /* 0x0000000500047c82 */ /* 0x000fca0008000000 */
.L_x_120:
[----:B------:R-:W-:-:S09]  /*06f0*/  UISETP.NE.AND UP2, UPT, UR7, URZ, UPT ;  /* 0x000000ff0700728c */ /* 0x000fd2000bf45270 */
[----:B------:R-:W-:Y:S05]  /*0700*/  BRA.U !UP2, `(.L_x_122) ;  /* 0x000000050a547547 */ /* 0x000fea000b800000 */
[----:B------:R-:W-:Y:S01]  /*0710*/  UISETP.NE.AND UP2, UPT, UR8, URZ, UPT ;  /* 0x000000ff0800728c */ /* 0x000fe2000bf45270 */
[----:B------:R-:W-:Y:S10]  /*0720*/  BRA.U !UP0, `(.L_x_123) ;  /* 0x0000000108ac7547 */ /* 0x000ff4000b800000 */
[----:B------:R-:W3:Y:S08]  /*0730*/  LDC R7, c[0x0][0x38c] ;  /* 0x0000e300ff077b82 */ /* 0x000ef00000000800 */
[----:B------:R-:W0:Y:S01]  /*0740*/  LDC.64 R2, c[0x0][0x380] ;  /* 0x0000e000ff027b82 */ /* 0x000e220000000a00 */
[----:B---3--:R-:W-:-:S04]  /*0750*/  IMAD R6, R7, UR4, R0 ;  /* 0x0000000407067c24 */ /* 0x008fc8000f8e0200 */
[CC--:B--2---:R-:W-:Y:S02]  /*0760*/  IMAD R9, R6.reuse, R7.reuse, R5 ;  /* 0x0000000706097224 */ /* 0x0c4fe400078e0205 */
[----:B------:R-:W-:Y:S02]  /*0770*/  IMAD R11, R6, R7, R4 ;  /* 0x00000007060b7224 */ /* 0x000fe400078e0204 */
[----:B0-----:R-:W-:-:S04]  /*0780*/  IMAD.WIDE.U32 R8, R9, 0x8, R2 ;  /* 0x0000000809087825 */ /* 0x001fc800078e0002 */
        /* <DEDUP_REMOVED lines=25> */
[----:B------:R-:W-:Y:S02]  /*0920*/  IMAD R19, R6, R7, R4 ;  /* 0x0000000706137224 */ /* 0x000fe400078e0204 */
[----:B------:R-:W-:-:S04]  /*0930*/  IMAD.WIDE.U32 R6, R13, 0x8, R2 ;  /* 0x000000080d067825 */ /* 0x000fc800078e0002 */
[----:B------:R-:W-:Y:S01]  /*0940*/  IMAD.WIDE.U32 R2, R19, 0x8, R2 ;  /* 0x0000000813027825 */ /* 0x000fe200078e0002 */
[----:B--2---:R-:W-:-:S04]  /*0950*/  IADD3 R10, P0, PT, R8, R10, RZ ;  /* 0x0000000a080a7210 */ /* 0x004fc80007f1e0ff */
[----:B------:R-:W-:-:S05]  /*0960*/  IADD3.X R11, PT, PT, R9, R11, RZ, P0, !PT ;  /* 0x0000000b090b7210 */ /* 0x000fca00007fe4ff */
[----:B------:R1:W-:Y:S04]  /*0970*/  STG.E.64 desc[UR10][R16.64], R10 ;  /* 0x0000000a10007986 */ /* 0x0003e8000c101b0a */
[----:B------:R-:W2:Y:S04]  /*0980*/  LDG.E.64 R6, desc[UR10][R6.64] ;  /* 0x0000000a06067981 */ /* 0x000ea8000c1e1b00 */
[----:B------:R-:W2:Y:S01]  /*0990*/  LDG.E.64 R8, desc[UR10][R2.64] ;  /* 0x0000000a02087981 */ /* 0x000ea2000c1e1b00 */
[----:B------:R-:W-:Y:S01]  /*09a0*/  UIADD3 UR4, UPT, UPT, UR4, 0x4, URZ ;  /* 0x0000000404047890 */ /* 0x000fe2000fffe0ff */
[----:B--2---:R-:W-:-:S04]  /*09b0*/  IADD3 R8, P0, PT, R6, R8, RZ ;  /* 0x0000000806087210 */ /* 0x004fc80007f1e0ff */
[----:B------:R-:W-:-:S05]  /*09c0*/  IADD3.X R9, PT, PT, R7, R9, RZ, P0, !PT ;  /* 0x0000000907097210 */ /* 0x000fca00007fe4ff */
[----:B------:R1:W-:Y:S04]  /*09d0*/  STG.E.64 desc[UR10][R2.64], R8 ;  /* 0x0000000802007986 */ /* 0x0003e8000c101b0a */
.L_x_123:
[----:B------:R-:W-:Y:S05]  /*09e0*/  BRA.U !UP2, `(.L_x_122) ;  /* 0x000000010a9c7547 */ /* 0x000fea000b800000 */
[----:B------:R-:W-:Y:S02]  /*09f0*/  UISETP.NE.AND UP2, UPT, UR8, 0x1, UPT ;  /* 0x000000010800788c */ /* 0x000fe4000bf45270 */
[----:B------:R-:W-:-:S07]  /*0a00*/  ULOP3.LUT UP3, URZ, UR6, 0x1, URZ, 0xc0, !UPT ;  /* 0x0000000106ff7892 */ /* 0x000fce000f86c0ff */
[----:B------:R-:W-:Y:S05]  /*0a10*/  BRA.U !UP2, `(.L_x_124) ;  /* 0x000000010a5c7547 */ /* 0x000fea000b800000 */
[----:B-12---:R-:W3:Y:S08]  /*0a20*/  LDC R9, c[0x0][0x38c] ;  /* 0x0000e300ff097b82 */ /* 0x006ef00000000800 */
[----:B------:R-:W0:Y:S01]  /*0a30*/  LDC.64 R10, c[0x0][0x380] ;  /* 0x0000e000ff0a7b82 */ /* 0x000e220000000a00 */
[----:B---3--:R-:W-:-:S04]  /*0a40*/  IMAD R8, R9, UR4, R0 ;  /* 0x0000000409087c24 */ /* 0x008fc8000f8e0200 */
[CC--:B------:R-:W-:Y:S02]  /*0a50*/  IMAD R13, R8.reuse, R9.reuse, R5 ;  /* 0x00000009080d7224 */ /* 0x0c0fe400078e0205 */
[----:B------:R-:W-:Y:S02]  /*0a60*/  IMAD R15, R8, R9, R4 ;  /* 0x00000009080f7224 */ /* 0x000fe400078e0204 */
[----:B0-----:R-:W-:-:S04]  /*0a70*/  IMAD.WIDE.U32 R12, R13, 0x8, R10 ;  /* 0x000000080d0c7825 */ /* 0x001fc800078e000a */
[----:B------:R-:W-:Y:S01]  /*0a80*/  IMAD.WIDE.U32 R14, R15, 0x8, R10 ;  /* 0x000000080f0e7825 */ /* 0x000fe200078e000a */
[----:B------:R-:W2:Y:S04]  /*0a90*/  LDG.E.64 R2, desc[UR10][R12.64] ;  /* 0x0000000a0c027981 */ /* 0x000ea8000c1e1b00 */
[----:B------:R-:W2:Y:S01]  /*0aa0*/  LDG.E.64 R6, desc[UR10][R14.64] ;  /* 0x0000000a0e067981 */ /* 0x000ea2000c1e1b00 */
        /* <DEDUP_REMOVED lines=14> */
.L_x_124:
[----:B------:R-:W-:Y:S05]  /*0b90*/  BRA.U !UP3, `(.L_x_122) ;  /* 0x000000010b307547 */ /* 0x000fea000b800000 */
[----:B012---:R-:W3:Y:S08]  /*0ba0*/  LDC R9, c[0x0][0x38c] ;  /* 0x0000e300ff097b82 */ /* 0x007ef00000000800 */
[----:B------:R-:W0:Y:S01]  /*0bb0*/  LDC.64 R6, c[0x0][0x380] ;  /* 0x0000e000ff067b82 */ /* 0x000e220000000a00 */
[----:B---3--:R-:W-:-:S04]  /*0bc0*/  IMAD R2, R9, UR4, R0 ;  /* 0x0000000409027c24 */ /* 0x008fc8000f8e0200 */
[CC--:B------:R-:W-:Y:S02]  /*0bd0*/  IMAD R3, R2.reuse, R9.reuse, R5 ;  /* 0x0000000902037224 */ /* 0x0c0fe400078e0205 */
[----:B------:R-:W-:Y:S02]  /*0be0*/  IMAD R5, R2, R9, R4 ;  /* 0x0000000902057224 */ /* 0x000fe400078e0204 */
[----:B0-----:R-:W-:-:S04]  /*0bf0*/  IMAD.WIDE.U32 R2, R3, 0x8, R6 ;  /* 0x0000000803027825 */ /* 0x001fc800078e0006 */
[----:B------:R-:W-:Y:S02]  /*0c00*/  IMAD.WIDE.U32 R6, R5, 0x8, R6 ;  /* 0x0000000805067825 */ /* 0x000fe400078e0006 */
[----:B------:R-:W2:Y:S04]  /*0c10*/  LDG.E.64 R2, desc[UR10][R2.64] ;  /* 0x0000000a02027981 */ /* 0x000ea8000c1e1b00 */
[----:B------:R-:W2:Y:S02]  /*0c20*/  LDG.E.64 R8, desc[UR10][R6.64] ;  /* 0x0000000a06087981 */ /* 0x000ea4000c1e1b00 */
[----:B--2---:R-:W-:-:S04]  /*0c30*/  IADD3 R8, P0, PT, R2, R8, RZ ;  /* 0x0000000802087210 */ /* 0x004fc80007f1e0ff */
[----:B------:R-:W-:-:S05]  /*0c40*/  IADD3.X R9, PT, PT, R3, R9, RZ, P0, !PT ;  /* 0x0000000903097210 */ /* 0x000fca00007fe4ff */
[----:B------:R4:W-:Y:S04]  /*0c50*/  STG.E.64 desc[UR10][R6.64], R8 ;  /* 0x0000000806007986 */ /* 0x0009e8000c101b0a */
.L_x_122:
[----:B------:R-:W-:Y:S05]  /*0c60*/  BRA.U UP1, `(.L_x_125) ;  /* 0xfffffff501247547 */ /* 0x000fea000b83ffff */
.L_x_119:
[----:B------:R-:W-:Y:S01]  /*0c70*/  BAR.SYNC.DEFER_BLOCKING 0x0 ;  /* 0x0000000000007b1d */ /* 0x000fe20000010000 */
[----:B------:R-:W-:-:S13]  /*0c80*/  ISETP.NE.AND P0, PT, R4, RZ, PT ;  /* 0x000000ff0400720c */ /* 0x000fda0003f05270 */
[----:B------:R-:W-:Y:S05]  /*0c90*/  @P0 EXIT ;  /* 0x000000000000094d */ /* 0x000fea0003800000 */
[----:B01----:R-:W0:Y:S01]  /*0ca0*/  LDC R2, c[0x0][0x360] ;  /* 0x0000d800ff027b82 */ /* 0x003e220000000800 */
[----:B------:R-:W-:-:S04]  /*0cb0*/  ISETP.NE.AND P0, PT, RZ, UR6, PT ;  /* 0x00000006ff007c0c */ /* 0x000fc8000bf05270 */
[----:B0-----:R-:W-:-:S13]  /*0cc0*/  ISETP.LT.U32.OR P0, PT, R2, 0x2, !P0 ;  /* 0x000000020200780c */ /* 0x001fda0004701470 */
[----:B------:R-:W-:Y:S05]  /*0cd0*/  @P0 EXIT ;  /* 0x000000000000094d */ /* 0x000fea0003800000 */
[----:B------:R-:W-:Y:S01]  /*0ce0*/  HFMA2 R3, -RZ, RZ, 0, 5.9604644775390625e-08 ;  /* 0x00000001ff037431 */ /* 0x000fe200000001ff */
[----:B------:R-:W-:-:S12]  /*0cf0*/  ULOP3.LUT UR7, UR6, 0x7, URZ, 0xc0, !UPT ;  /* 0x0000000706077892 */ /* 0x000fd8000f8ec0ff */
.L_x_131:
[----:B0-----:R-:W0:Y:S01]  /*0d00*/  LDCU UR5, c[0x0][0x388] ;  /* 0x00007100ff0577ac */ /* 0x001e220008000800 */
[----:B------:R-:W-:Y:S02]  /*0d10*/  MOV R4, R3 ;  /* 0x0000000300047202 */ /* 0x000fe40000000f00 */
[----:B------:R-:W-:Y:S01]  /*0d20*/  IADD3 R3, PT, PT, R3, 0x1, RZ ;  /* 0x0000000103037810 */ /* 0x000fe20007ffe0ff */
[----:B------:R-:W-:-:S03]  /*0d30*/  UMOV UR4, URZ ;  /* 0x000000ff00047c82 */ /* 0x000fc60008000000 */
[----:B------:R-:W-:Y:S01]  /*0d40*/  ISETP.NE.AND P0, PT, R3, R2, PT ;  /* 0x000000020300720c */ /* 0x000fe20003f05270 */
[----:B0-----:R-:W-:-:S09]  /*0d50*/  UISETP.GE.U32.AND UP0, UPT, UR5, 0x8, UPT ;  /* 0x000000080500788c */ /* 0x001fd2000bf06070 */
[----:B-1----:R-:W-:Y:S05]  /*0d60*/  BRA.U !UP0, `(.L_x_126) ;  /* 0x0000000508ac7547 */ /* 0x002fea000b800000 */
[----:B----4-:R-:W3:Y:S01]  /*0d70*/  LDC R7, c[0x0][0x38c] ;  /* 0x0000e300ff077b82 */ /* 0x010ee20000000800 */
[----:B------:R-:W-:-:S04]  /*0d80*/  ULOP3.LUT UR4, UR5, 0xfffffff8, URZ, 0xc0, !UPT ;  /* 0xfffffff805047892 */ /* 0x000fc8000f8ec0ff */
[----:B------:R-:W-:-:S03]  /*0d90*/  UIADD3 UR4, UPT, UPT, -UR4, URZ, URZ ;  /* 0x000000ff04047290 */ /* 0x000fc6000fffe1ff */
[----:B------:R-:W0:Y:S08]  /*0da0*/  LDC R5, c[0x0][0x38c] ;  /* 0x0000e300ff057b82 */ /* 0x000e300000000800 */
[----:B--2---:R-:W1:Y:S01]  /*0db0*/  LDC R15, c[0x0][0x390] ;  /* 0x0000e400ff0f7b82 */ /* 0x004e620000000800 */
[CC--:B---3--:R-:W-:Y:S01]  /*0dc0*/  LEA R6, R7.reuse, R0.reuse, 0x1 ;  /* 0x0000000007067211 */ /* 0x0c8fe200078e08ff */
[C-C-:B------:R-:W-:Y:S01]  /*0dd0*/  IMAD R30, R7.reuse, 0x5, R0.reuse ;  /* 0x00000005071e7824 */ /* 0x140fe200078e0200 */
[C---:B------:R-:W-:Y:S01]  /*0de0*/  LEA R10, R7.reuse, R0, 0x2 ;  /* 0x00000000070a7211 */ /* 0x040fe200078e10ff */
[----:B------:R-:W-:-:S02]  /*0df0*/  IMAD R8, R7, 0x3, R0 ;  /* 0x0000000307087824 */ /* 0x000fc400078e0200 */
[--C-:B------:R-:W-:Y:S02]  /*0e00*/  IMAD R34, R7, 0x7, R0.reuse ;  /* 0x0000000707227824 */ /* 0x100fe400078e0200 */
[----:B------:R-:W-:Y:S01]  /*0e10*/  IMAD R30, R30, R7, RZ ;  /* 0x000000071e1e7224 */ /* 0x000fe200078e02ff */
[----:B0-----:R-:W-:Y:S01]  /*0e20*/  IADD3 R36, PT, PT, R0, R5, RZ ;  /* 0x0000000500247210 */ /* 0x001fe20007ffe0ff */
[----:B------:R-:W-:Y:S02]  /*0e30*/  IMAD R32, R5, 0x6, R0 ;  /* 0x0000000605207824 */ /* 0x000fe400078e0200 */
[-C--:B------:R-:W-:Y:S02]  /*0e40*/  IMAD R33, R6, R7.reuse, RZ ;  /* 0x0000000706217224 */ /* 0x080fe400078e02ff */
[-C--:B------:R-:W-:Y:S02]  /*0e50*/  IMAD R35, R8, R7.reuse, RZ ;  /* 0x0000000708237224 */ /* 0x080fe400078e02ff */
[----:B------:R-:W-:-:S02]  /*0e60*/  IMAD R37, R10, R7, RZ ;  /* 0x000000070a257224 */ /* 0x000fc400078e02ff */
[----:B------:R-:W-:Y:S02]  /*0e70*/  IMAD R34, R34, R7, RZ ;  /* 0x0000000722227224 */ /* 0x000fe400078e02ff */
[-C--:B------:R-:W-:Y:S02]  /*0e80*/  IMAD R31, R0, R5.reuse, RZ ;  /* 0x00000005001f7224 */ /* 0x080fe400078e02ff */
[-C--:B------:R-:W-:Y:S02]  /*0e90*/  IMAD R36, R36, R5.reuse, RZ ;  /* 0x0000000524247224 */ /* 0x080fe400078e02ff */
[----:B------:R-:W-:Y:S02]  /*0ea0*/  IMAD R32, R32, R5, RZ ;  /* 0x0000000520207224 */ /* 0x000fe400078e02ff */
[CC--:B-1----:R-:W-:Y:S02]  /*0eb0*/  IMAD R11, R4.reuse, R15.reuse, R31 ;  /* 0x0000000f040b7224 */ /* 0x0c2fe400078e021f */
[----:B------:R-:W-:-:S02]  /*0ec0*/  IMAD R12, R4, R15, R36 ;  /* 0x0000000f040c7224 */ /* 0x000fc400078e0224 */
[CC--:B------:R-:W-:Y:S02]  /*0ed0*/  IMAD R7, R4.reuse, R15.reuse, R33 ;  /* 0x0000000f04077224 */ /* 0x0c0fe400078e0221 */
[CC--:B------:R-:W-:Y:S02]  /*0ee0*/  IMAD R8, R4.reuse, R15.reuse, R35 ;  /* 0x0000000f04087224 */ /* 0x0c0fe400078e0223 */
[CC--:B------:R-:W-:Y:S02]  /*0ef0*/  IMAD R9, R4.reuse, R15.reuse, R37 ;  /* 0x0000000f04097224 */ /* 0x0c0fe400078e0225 */
[CC--:B------:R-:W-:Y:S02]  /*0f00*/  IMAD R6, R4.reuse, R15.reuse, R30 ;  /* 0x0000000f04067224 */ /* 0x0c0fe400078e021e */
[CC--:B------:R-:W-:Y:S02]  /*0f10*/  IMAD R13, R4.reuse, R15.reuse, R32 ;  /* 0x0000000f040d7224 */ /* 0x0c0fe400078e0220 */
[----:B------:R-:W-:-:S07]  /*0f20*/  IMAD R10, R4, R15, R34 ;  /* 0x0000000f040a7224 */ /* 0x000fce00078e0222 */
.L_x_127:
[----:B0-----:R-:W0:Y:S02]  /*0f30*/  LDC.64 R16, c[0x0][0x380] ;  /* 0x0000e000ff107b82 */ /* 0x001e240000000a00 */
[----:B0-----:R-:W-:-:S04]  /*0f40*/  IMAD.WIDE.U32 R22, R11, 0x8, R16 ;  /* 0x000000080b167825 */ /* 0x001fc800078e0010 */
[--C-:B------:R-:W-:Y:S01]  /*0f50*/  IMAD.WIDE.U32 R18, R31, 0x8, R16.reuse ;  /* 0x000000081f127825 */ /* 0x100fe200078e0010 */
[----:B------:R-:W2:Y:S04]  /*0f60*/  LDG.E.64 R20, desc[UR10][R22.64] ;  /* 0x0000000a16147981 */ /* 0x000ea8000c1e1b00 */
[----:B------:R-:W2:Y:S01]  /*0f70*/  LDG.E.64 R14, desc[UR10][R18.64] ;  /* 0x0000000a120e7981 */ /* 0x000ea2000c1e1b00 */
[----:B------:R-:W-:Y:S01]  /*0f80*/  IMAD.WIDE.U32 R26, R12, 0x8, R16 ;  /* 0x000000080c1a7825 */ /* 0x000fe200078e0010 */
[----:B--2---:R-:W-:-:S04]  /*0f90*/  IADD3 R24, P1, PT, R20, R14, RZ ;  /* 0x0000000e14187210 */ /* 0x004fc80007f3e0ff */
[----:B------:R-:W-:Y:S01]  /*0fa0*/  IADD3.X R25, PT, PT, R21, R15, RZ, P1, !PT ;  /* 0x0000000f15197210 */ /* 0x000fe20000ffe4ff */
[----:B------:R-:W-:-:S04]  /*0fb0*/  IMAD.WIDE.U32 R14, R36, 0x8, R16 ;  /* 0x00000008240e7825 */ /* 0x000fc800078e0010 */
[----:B------:R0:W-:Y:S04]  /*0fc0*/  STG.E.64 desc[UR10][R18.64], R24 ;  /* 0x0000001812007986 */ /* 0x0001e8000c101b0a */
[----:B------:R-:W2:Y:S04]  /*0fd0*/  LDG.E.64 R26, desc[UR10][R26.64] ;  /* 0x0000000a1a1a7981 */ /* 0x000ea8000c1e1b00 */
[----:B------:R-:W2:Y:S01]  /*0fe0*/  LDG.E.64 R20, desc[UR10][R14.64] ;  /* 0x0000000a0e147981 */ /* 0x000ea2000c1e1b00 */
[----:B------:R-:W-:-:S04]  /*0ff0*/  IMAD.WIDE.U32 R28, R7, 0x8, R16 ;  /* 0x00000008071c7825 */ /* 0x000fc800078e0010 */
[----:B0-----:R-:W-:Y:S01]  /*1000*/  IMAD.WIDE.U32 R18, R33, 0x8, R16 ;  /* 0x0000000821127825 */ /* 0x001fe200078e0010 */
[----:B--2---:R-:W-:-:S04]  /*1010*/  IADD3 R20, P1, PT, R26, R20, RZ ;  /* 0x000000141a147210 */ /* 0x004fc80007f3e0ff */
[----:B------:R-:W-:-:S05]  /*1020*/  IADD3.X R21, PT, PT, R27, R21, RZ, P1, !PT ;  /* 0x000000151b157210 */ /* 0x000fca0000ffe4ff */
        /* <DEDUP_REMOVED lines=25> */
[----:B------:R-:W-:Y:S01]  /*11c0*/  IMAD.WIDE.U32 R28, R32, 0x8, R16 ;  /* 0x00000008201c7825 */ /* 0x000fe200078e0010 */
[----:B--2---:R-:W-:-:S04]  /*11d0*/  IADD3 R24, P1, PT, R22, R24, RZ ;  /* 0x0000001816187210 */ /* 0x004fc80007f3e0ff */
[----:B------:R-:W-:-:S05]  /*11e0*/  IADD3.X R25, PT, PT, R23, R25, RZ, P1, !PT ;  /* 0x0000001917197210 */ /* 0x000fca0000ffe4ff */
[----:B------:R1:W-:Y:S04]  /*11f0*/  STG.E.64 desc[UR10][R14.64], R24 ;  /* 0x000000180e007986 */ /* 0x0003e8000c101b0a */
[----:B------:R-:W2:Y:S04]  /*1200*/  LDG.E.64 R26, desc[UR10][R26.64] ;  /* 0x0000000a1a1a7981 */ /* 0x000ea8000c1e1b00 */
[----:B------:R-:W2:Y:S01]  /*1210*/  LDG.E.64 R22, desc[UR10][R28.64] ;  /* 0x0000000a1c167981 */ /* 0x000ea2000c1e1b00 */
[----:B0-----:R-:W-:-:S04]  /*1220*/  IMAD.WIDE.U32 R20, R10, 0x8, R16 ;  /* 0x000000080a147825 */ /* 0x001fc800078e0010 */
[----:B------:R-:W-:Y:S01]  /*1230*/  IMAD.WIDE.U32 R16, R34, 0x8, R16 ;  /* 0x0000000822107825 */ /* 0x000fe200078e0010 */
[----:B--2---:R-:W-:-:S04]  /*1240*/  IADD3 R18, P1, PT, R26, R22, RZ ;  /* 0x000000161a127210 */ /* 0x004fc80007f3e0ff */
[----:B------:R-:W-:-:S05]  /*1250*/  IADD3.X R19, PT, PT, R27, R23, RZ, P1, !PT ;  /* 0x000000171b137210 */ /* 0x000fca0000ffe4ff */
[----:B------:R0:W-:Y:S04]  /*1260*/  STG.E.64 desc[UR10][R28.64], R18 ;  /* 0x000000121c007986 */ /* 0x0001e8000c101b0a */
[----:B------:R-:W2:Y:S04]  /*1270*/  LDG.E.64 R20, desc[UR10][R20.64] ;  /* 0x0000000a14147981 */ /* 0x000ea8000c1e1b00 */
[----:B------:R-:W2:Y:S01]  /*1280*/  LDG.E.64 R22, desc[UR10][R16.64] ;  /* 0x0000000a10167981 */ /* 0x000ea2000c1e1b00 */
[----:B------:R-:W-:Y:S01]  /*1290*/  UIADD3 UR4, UPT, UPT, UR4, 0x8, URZ ;  /* 0x0000000804047890 */ /* 0x000fe2000fffe0ff */
[----:B-1----:R-:W-:-:S03]  /*12a0*/  IMAD R14, R5, R5, RZ ;  /* 0x00000005050e7224 */ /* 0x002fc600078e02ff */
[----:B------:R-:W-:Y:S02]  /*12b0*/  UISETP.NE.AND UP0, UPT, UR4, URZ, UPT ;  /* 0x000000ff0400728c */ /* 0x000fe4000bf05270 */
[C---:B------:R-:W-:Y:S02]  /*12c0*/  LEA R36, R14.reuse, R36, 0x3 ;  /* 0x000000240e247211 */ /* 0x040fe400078e18ff */
[C---:B------:R-:W-:Y:S02]  /*12d0*/  LEA R12, R14.reuse, R12, 0x3 ;  /* 0x0000000c0e0c7211 */ /* 0x040fe400078e18ff */
[C---:B------:R-:W-:Y:S02]  /*12e0*/  LEA R33, R14.reuse, R33, 0x3 ;  /* 0x000000210e217211 */ /* 0x040fe400078e18ff */
[C---:B------:R-:W-:Y:S02]  /*12f0*/  LEA R7, R14.reuse, R7, 0x3 ;  /* 0x000000070e077211 */ /* 0x040fe400078e18ff */
[----:B------:R-:W-:-:S02]  /*1300*/  LEA R35, R14, R35, 0x3 ;  /* 0x000000230e237211 */ /* 0x000fc400078e18ff */
[C---:B------:R-:W-:Y:S02]  /*1310*/  LEA R8, R14.reuse, R8, 0x3 ;  /* 0x000000080e087211 */ /* 0x040fe400078e18ff */
        /* <DEDUP_REMOVED lines=9> */
[----:B------:R-:W-:Y:S02]  /*13b0*/  LEA R31, R14, R31, 0x3 ;  /* 0x0000001f0e1f7211 */ /* 0x000fe400078e18ff */
[----:B--2---:R-:W-:-:S04]  /*13c0*/  IADD3 R22, P1, PT, R20, R22, RZ ;  /* 0x0000001614167210 */ /* 0x004fc80007f3e0ff */
[----:B------:R-:W-:-:S05]  /*13d0*/  IADD3.X R23, PT, PT, R21, R23, RZ, P1, !PT ;  /* 0x0000001715177210 */ /* 0x000fca0000ffe4ff */
[----:B------:R0:W-:Y:S01]  /*13e0*/  STG.E.64 desc[UR10][R16.64], R22 ;  /* 0x0000001610007986 */ /* 0x0001e2000c101b0a */
[----:B------:R-:W-:Y:S05]  /*13f0*/  BRA.U UP0, `(.L_x_127) ;  /* 0xfffffff900cc7547 */ /* 0x000fea000b83ffff */
[----:B------:R-:W1:Y:S02]  /*1400*/  LDCU UR4, c[0x0][0x388] ;  /* 0x00007100ff0477ac */ /* 0x000e640008000800 */
[----:B-1----:R-:W-:-:S12]  /*1410*/  ULOP3.LUT UR4, UR4, 0xfffffff8, URZ, 0xc0, !UPT ;  /* 0xfffffff804047892 */ /* 0x002fd8000f8ec0ff */
.L_x_126:
[----:B------:R-:W-:-:S09]  /*1420*/  UISETP.NE.AND UP0, UPT, UR7, URZ, UPT ;  /* 0x000000ff0700728c */ /* 0x000fd2000bf05270 */
[----:B------:R-:W-:Y:S05]  /*1430*/  BRA.U !UP0, `(.L_x_128) ;  /* 0x0000000508707547 */ /* 0x000fea000b800000 */
[----:B------:R-:W1:Y:S01]  /*1440*/  LDCU UR5, c[0x0][0x388] ;  /* 0x00007100ff0577ac */ /* 0x000e620008000800 */
[----:B------:R-:W-:-:S04]  /*1450*/  UIADD3 UR8, UPT, UPT, UR7, -0x1, URZ ;  /* 0xffffffff07087890 */ /* 0x000fc8000fffe0ff */
[----:B------:R-:W-:Y:S02]  /*1460*/  UISETP.GE.U32.AND UP1, UPT, UR8, 0x3, UPT ;  /* 0x000000030800788c */ /* 0x000fe4000bf26070 */
[----:B-1----:R-:W-:-:S07]  /*1470*/  ULOP3.LUT UP0, UR6, UR5, 0x3, URZ, 0xc0, !UPT ;  /* 0x0000000305067892 */ /* 0x002fce000f80c0ff */
[----:B------:R-:W-:Y:S05]  /*1480*/  BRA.U !UP1, `(.L_x_129) ;  /* 0x0000000109b07547 */ /* 0x000fea000b800000 */
[----:B--2-4-:R-:W3:Y:S08]  /*1490*/  LDC R9, c[0x0][0x38c] ;  /* 0x0000e300ff097b82 */ /* 0x014ef00000000800 */
[----:B------:R-:W1:Y:S08]  /*14a0*/  LDC R5, c[0x0][0x390] ;  /* 0x0000e400ff057b82 */ /* 0x000e700000000800 */
[----:B------:R-:W2:Y:S01]  /*14b0*/  LDC.64 R6, c[0x0][0x380] ;  /* 0x0000e000ff067b82 */ /* 0x000ea20000000a00 */
[----:B---3--:R-:W-:-:S04]  /*14c0*/  IMAD R8, R9, UR4, R0 ;  /* 0x0000000409087c24 */ /* 0x008fc8000f8e0200 */
[----:B------:R-:W-:-:S04]  /*14d0*/  IMAD R11, R8, R9, RZ ;  /* 0x00000009080b7224 */ /* 0x000fc800078e02ff */
[----:B-1----:R-:W-:-:S04]  /*14e0*/  IMAD R15, R4, R5, R11 ;  /* 0x00000005040f7224 */ /* 0x002fc800078e020b */
[----:B--2---:R-:W-:-:S04]  /*14f0*/  IMAD.WIDE.U32 R14, R15, 0x8, R6 ;  /* 0x000000080f0e7825 */ /* 0x004fc800078e0006 */
[----:B------:R-:W-:Y:S02]  /*1500*/  IMAD.WIDE.U32 R10, R11, 0x8, R6 ;  /* 0x000000080b0a7825 */ /* 0x000fe400078e0006 */
[----:B------:R-:W2:Y:S04]  /*1510*/  LDG.E.64 R14, desc[UR10][R14.64] ;  /* 0x0000000a0e0e7981 */ /* 0x000ea8000c1e1b00 */
[----:B------:R-:W2:Y:S01]  /*1520*/  LDG.E.64 R12, desc[UR10][R10.64] ;  /* 0x0000000a0a0c7981 */ /* 0x000ea2000c1e1b00 */
[----:B------:R-:W-:-:S05]  /*1530*/  IADD3 R8, PT, PT, R8, R9, RZ ;  /* 0x0000000908087210 */ /* 0x000fca0007ffe0ff */
[----:B0-----:R-:W-:-:S04]  /*1540*/  IMAD R19, R8, R9, RZ ;  /* 0x0000000908137224 */ /* 0x001fc800078e02ff */
[----:B------:R-:W-:-:S04]  /*1550*/  IMAD R17, R4, R5, R19 ;  /* 0x0000000504117224 */ /* 0x000fc800078e0213 */
[----:B------:R-:W-:Y:S01]  /*1560*/  IMAD.WIDE.U32 R16, R17, 0x8, R6 ;  /* 0x0000000811107825 */ /* 0x000fe200078e0006 */
[----:B--2---:R-:W-:-:S04]  /*1570*/  IADD3 R20, P1, PT, R14, R12, RZ ;  /* 0x0000000c0e147210 */ /* 0x004fc80007f3e0ff */
[----:B------:R-:W-:Y:S01]  /*1580*/  IADD3.X R21, PT, PT, R15, R13, RZ, P1, !PT ;  /* 0x0000000d0f157210 */ /* 0x000fe20000ffe4ff */
[----:B------:R-:W-:-:S04]  /*1590*/  IMAD.WIDE.U32 R12, R19, 0x8, R6 ;  /* 0x00000008130c7825 */ /* 0x000fc800078e0006 */
[----:B------:R0:W-:Y:S04]  /*15a0*/  STG.E.64 desc[UR10][R10.64], R20 ;  /* 0x000000140a007986 */ /* 0x0001e8000c101b0a */
[----:B------:R-:W2:Y:S04]  /*15b0*/  LDG.E.64 R16, desc[UR10][R16.64] ;  /* 0x0000000a10107981 */ /* 0x000ea8000c1e1b00 */
[----:B------:R-:W2:Y:S01]  /*15c0*/  LDG.E.64 R18, desc[UR10][R12.64] ;  /* 0x0000000a0c127981 */ /* 0x000ea2000c1e1b00 */
[----:B------:R-:W-:-:S05]  /*15d0*/  IADD3 R8, PT, PT, R8, R9, RZ ;  /* 0x0000000908087210 */ /* 0x000fca0007ffe0ff */
[----:B------:R-:W-:-:S04]  /*15e0*/  IMAD R15, R8, R9, RZ ;  /* 0x00000009080f7224 */ /* 0x000fc800078e02ff */
[----:B------:R-:W-:Y:S02]  /*15f0*/  IMAD R25, R4, R5, R15 ;  /* 0x0000000504197224 */ /* 0x000fe400078e020f */
[----:B------:R-:W-:Y:S01]  /*1600*/  IMAD.WIDE.U32 R14, R15, 0x8, R6 ;  /* 0x000000080f0e7825 */ /* 0x000fe200078e0006 */
[----:B--2---:R-:W-:-:S04]  /*1610*/  IADD3 R22, P1, PT, R16, R18, RZ ;  /* 0x0000001210167210 */ /* 0x004fc80007f3e0ff */
[----:B------:R-:W-:Y:S01]  /*1620*/  IADD3.X R23, PT, PT, R17, R19, RZ, P1, !PT ;  /* 0x0000001311177210 */ /* 0x000fe20000ffe4ff */
[----:B------:R-:W-:-:S04]  /*1630*/  IMAD.WIDE.U32 R18, R25, 0x8, R6 ;  /* 0x0000000819127825 */ /* 0x000fc800078e0006 */
[----:B------:R1:W-:Y:S04]  /*1640*/  STG.E.64 desc[UR10][R12.64], R22 ;  /* 0x000000160c007986 */ /* 0x0003e8000c101b0a */
[----:B------:R-:W2:Y:S04]  /*1650*/  LDG.E.64 R18, desc[UR10][R18.64] ;  /* 0x0000000a12127981 */ /* 0x000ea8000c1e1b00 */
[----:B0-----:R-:W2:Y:S01]  /*1660*/  LDG.E.64 R10, desc[UR10][R14.64] ;  /* 0x0000000a0e0a7981 */ /* 0x001ea2000c1e1b00 */
[----:B------:R-:W-:-:S05]  /*1670*/  IADD3 R8, PT, PT, R8, R9, RZ ;  /* 0x0000000908087210 */ /* 0x000fca0007ffe0ff */
[----:B------:R-:W-:-:S04]  /*1680*/  IMAD R21, R8, R9, RZ ;  /* 0x0000000908157224 */ /* 0x000fc800078e02ff */
[----:B------:R-:W-:-:S04]  /*1690*/  IMAD R9, R4, R5, R21 ;  /* 0x0000000504097224 */ /* 0x000fc800078e0215 */
        /* <DEDUP_REMOVED lines=11> */
.L_x_129:
[----:B------:R-:W-:Y:S05]  /*1750*/  BRA.U !UP0, `(.L_x_128) ;  /* 0x0000000108a87547 */ /* 0x000fea000b800000 */
[----:B------:R-:W-:Y:S02]  /*1760*/  UISETP.NE.AND UP0, UPT, UR6, 0x1, UPT ;  /* 0x000000010600788c */ /* 0x000fe4000bf05270 */
[----:B------:R-:W-:-:S04]  /*1770*/  ULOP3.LUT UR5, UR5, 0x1, URZ, 0xc0, !UPT ;  /* 0x0000000105057892 */ /* 0x000fc8000f8ec0ff */
[----:B------:R-:W-:-:S03]  /*1780*/  UISETP.NE.U32.AND UP1, UPT, UR5, 0x1, UPT ;  /* 0x000000010500788c */ /* 0x000fc6000bf25070 */
[----:B------:R-:W-:Y:S08]  /*1790*/  BRA.U !UP0, `(.L_x_130) ;  /* 0x0000000108607547 */ /* 0x000ff0000b800000 */
[----:B------:R-:W3:Y:S08]  /*17a0*/  LDC R5, c[0x0][0x38c] ;  /* 0x0000e300ff057b82 */ /* 0x000ef00000000800 */
[----:B012---:R-:W0:Y:S08]  /*17b0*/  LDC R17, c[0x0][0x390] ;  /* 0x0000e400ff117b82 */ /* 0x007e300000000800 */
[----:B----4-:R-:W1:Y:S01]  /*17c0*/  LDC.64 R8, c[0x0][0x380] ;  /* 0x0000e000ff087b82 */ /* 0x010e620000000a00 */
[----:B---3--:R-:W-:-:S04]  /*17d0*/  IMAD R16, R5, UR4, R0 ;  /* 0x0000000405107c24 */ /* 0x008fc8000f8e0200 */
[----:B------:R-:W-:-:S04]  /*17e0*/  IMAD R7, R16, R5, RZ ;  /* 0x0000000510077224 */ /* 0x000fc800078e02ff */
[----:B0-----:R-:W-:Y:S02]  /*17f0*/  IMAD R15, R4, R17, R7 ;  /* 0x00000011040f7224 */ /* 0x001fe400078e0207 */
[----:B-1----:R-:W-:-:S04]  /*1800*/  IMAD.WIDE.U32 R6, R7, 0x8, R8 ;  /* 0x0000000807067825 */ /* 0x002fc800078e0008 */
[----:B------:R-:W-:Y:S01]  /*1810*/  IMAD.WIDE.U32 R14, R15, 0x8, R8 ;  /* 0x000000080f0e7825 */ /* 0x000fe200078e0008 */
[----:B------:R-:W2:Y:S04]  /*1820*/  LDG.E.64 R12, desc[UR10][R6.64] ;  /* 0x0000000a060c7981 */ /* 0x000ea8000c1e1b00 */
[----:B------:R-:W2:Y:S01]  /*1830*/  LDG.E.64 R10, desc[UR10][R14.64] ;  /* 0x0000000a0e0a7981 */ /* 0x000ea2000c1e1b00 */
[----:B------:R-:W-:-:S05]  /*1840*/  IADD3 R16, PT, PT, R16, R5, RZ ;  /* 0x0000000510107210 */ /* 0x000fca0007ffe0ff */
[----:B------:R-:W-:-:S04]  /*1850*/  IMAD R5, R16, R5, RZ ;  /* 0x0000000510057224 */ /* 0x000fc800078e02ff */
        /* <DEDUP_REMOVED lines=12> */
.L_x_130:
[----:B------:R-:W-:Y:S05]  /*1920*/  BRA.U UP1, `(.L_x_128) ;  /* 0x0000000101347547 */ /* 0x000fea000b800000 */
[----:B01--4-:R-:W3:Y:S08]  /*1930*/  LDC R6, c[0x0][0x38c] ;  /* 0x0000e300ff067b82 */ /* 0x013ef00000000800 */
[----:B------:R-:W0:Y:S08]  /*1940*/  LDC R11, c[0x0][0x390] ;  /* 0x0000e400ff0b7b82 */ /* 0x000e300000000800 */
[----:B--2---:R-:W1:Y:S01]  /*1950*/  LDC.64 R8, c[0x0][0x380] ;  /* 0x0000e000ff087b82 */ /* 0x004e620000000a00 */
[----:B---3--:R-:W-:-:S04]  /*1960*/  IMAD R5, R6, UR4, R0 ;  /* 0x0000000406057c24 */ /* 0x008fc8000f8e0200 */
[----:B------:R-:W-:-:S04]  /*1970*/  IMAD R5, R5, R6, RZ ;  /* 0x0000000605057224 */ /* 0x000fc800078e02ff */
[----:B0-----:R-:W-:Y:S02]  /*1980*/  IMAD R11, R4, R11, R5 ;  /* 0x0000000b040b7224 */ /* 0x001fe400078e0205 */
[----:B-1----:R-:W-:-:S04]  /*1990*/  IMAD.WIDE.U32 R6, R5, 0x8, R8 ;  /* 0x0000000805067825 */ /* 0x002fc800078e0008 */
[----:B------:R-:W-:Y:S02]  /*19a0*/  IMAD.WIDE.U32 R4, R11, 0x8, R8 ;  /* 0x000000080b047825 */ /* 0x000fe400078e0008 */
[----:B------:R-:W2:Y:S04]  /*19b0*/  LDG.E.64 R8, desc[UR10][R6.64] ;  /* 0x0000000a06087981 */ /* 0x000ea8000c1e1b00 */
[----:B------:R-:W2:Y:S02]  /*19c0*/  LDG.E.64 R4, desc[UR10][R4.64] ;  /* 0x0000000a04047981 */ /* 0x000ea4000c1e1b00 */
[----:B--2---:R-:W-:-:S04]  /*19d0*/  IADD3 R8, P1, PT, R4, R8, RZ ;  /* 0x0000000804087210 */ /* 0x004fc80007f3e0ff */
[----:B------:R-:W-:-:S05]  /*19e0*/  IADD3.X R9, PT, PT, R5, R9, RZ, P1, !PT ;  /* 0x0000000905097210 */ /* 0x000fca0000ffe4ff */
[----:B------:R0:W-:Y:S04]  /*19f0*/  STG.E.64 desc[UR10][R6.64], R8 ;  /* 0x0000000806007986 */ /* 0x0001e8000c101b0a */
.L_x_128:
[----:B------:R-:W-:Y:S05]  /*1a00*/  @P0 BRA `(.L_x_131) ;  /* 0xfffffff000bc0947 */ /* 0x000fea000383ffff */
[----:B------:R-:W-:Y:S05]  /*1a10*/  EXIT ;  /* 0x000000000000794d */ /* 0x000fea0003800000 */
.L_x_132:
        /* <DEDUP_REMOVED lines=14> */
.L_x_137:


//--------------------- .nv.shared.reserved.0     --------------------------
	.section	.nv.shared.reserved.0,"aw",@nobits
	.weak		__nv_reservedSMEM_offset_0_alias
	.size		__nv_reservedSMEM_offset_0_alias, 0, 64
	.other		__nv_reservedSMEM_offset_0_alias,@"STO_CUDA_RESERVED_SHARED STV_DEFAULT"
__nv_reservedSMEM_offset_0_alias:
	.zero		0
	.zero		64


//--------------------- .nv.constant0._Z7pearsonPmPfjjjjjj --------------------------
	.section	.nv.constant0._Z7pearsonPmPfjjjjjj,"a",@progbits
	.sectionflags	@""
	.align	4
.nv.constant0._Z7pearsonPmPfjjjjjj:
	.zero		936


//--------------------- .nv.constant0._Z9reductionPmjjj --------------------------
	.section	.nv.constant0._Z9reductionPmjjj,"a",@progbits
	.sectionflags	@""
	.align	4
.nv.constant0._Z9reductionPmjjj:
	.zero		916


//--------------------- SYMBOLS --------------------------

	.type		.nv.reservedSmem.offset0,@object
	.size		.nv.reservedSmem.offset0,0x4
